//
// Generated by NVIDIA NVVM Compiler
//
// Compiler Build ID: CL-36424714
// Cuda compilation tools, release 13.0, V13.0.88
// Based on NVVM 20.0.0
//

.version 9.0
.target sm_100
.address_size 64

	// .globl	_Z12softmax_cudaPfS_mm
.extern .shared .align 16 .b8 inp_shared[];
.extern .shared .align 16 .b8 max_per_row_shared[];
.extern .shared .align 16 .b8 sum_per_row_shared[];

.visible .entry _Z12softmax_cudaPfS_mm(
	.param .u64 .ptr .align 1 _Z12softmax_cudaPfS_mm_param_0,
	.param .u64 .ptr .align 1 _Z12softmax_cudaPfS_mm_param_1,
	.param .u64 _Z12softmax_cudaPfS_mm_param_2,
	.param .u64 _Z12softmax_cudaPfS_mm_param_3
)
{
	.reg .pred 	%p<54>;
	.reg .b32 	%r<410>;
	.reg .b32 	%f<174>;
	.reg .b64 	%rd<127>;

	ld.param.u64 	%rd73, [_Z12softmax_cudaPfS_mm_param_0];
	ld.param.u64 	%rd74, [_Z12softmax_cudaPfS_mm_param_1];
	ld.param.u64 	%rd71, [_Z12softmax_cudaPfS_mm_param_2];
	ld.param.u64 	%rd72, [_Z12softmax_cudaPfS_mm_param_3];
	cvta.to.global.u64 	%rd1, %rd73;
	cvta.to.global.u64 	%rd2, %rd74;
	mov.u32 	%r409, %tid.x;
	mov.u32 	%r2, %ntid.x;
	shl.b32 	%r3, %r2, 3;
	setp.ge.u32 	%p1, %r409, %r3;
	@%p1 bra 	$L__BB0_32;
	mov.u32 	%r128, %ctaid.x;
	shl.b32 	%r4, %r128, 3;
	mul.lo.s32 	%r5, %r4, %r2;
	mul.lo.s64 	%rd3, %rd72, %rd71;
	add.s32 	%r129, %r409, %r2;
	max.u32 	%r130, %r3, %r129;
	setp.lt.u32 	%p2, %r129, %r3;
	selp.u32 	%r131, 1, 0, %p2;
	add.s32 	%r132, %r129, %r131;
	sub.s32 	%r133, %r130, %r132;
	div.u32 	%r134, %r133, %r2;
	add.s32 	%r6, %r134, %r131;
	and.b32  	%r135, %r6, 3;
	setp.eq.s32 	%p3, %r135, 3;
	mov.u32 	%r387, %r409;
	@%p3 bra 	$L__BB0_9;
	add.s32 	%r136, %r6, 1;
	and.b32  	%r137, %r136, 3;
	shl.b32 	%r138, %r409, 2;
	mov.u32 	%r139, inp_shared;
	add.s32 	%r380, %r139, %r138;
	shl.b32 	%r8, %r2, 2;
	add.s32 	%r379, %r409, %r5;
	neg.s32 	%r378, %r137;
	mad.lo.s32 	%r387, %r2, %r137, %r409;
	and.b64  	%rd75, %rd72, -4294967296;
$L__BB0_3:
	.pragma "nounroll";
	cvt.u64.u32 	%rd4, %r379;
	setp.ne.s64 	%p4, %rd75, 0;
	@%p4 bra 	$L__BB0_5;
	cvt.u32.u64 	%r140, %rd72;
	cvt.u32.u64 	%r141, %rd4;
	div.u32 	%r142, %r141, %r140;
	cvt.u64.u32 	%rd111, %r142;
	bra.uni 	$L__BB0_6;
$L__BB0_5:
	div.u64 	%rd111, %rd4, %rd72;
$L__BB0_6:
	setp.le.u64 	%p5, %rd3, %rd4;
	@%p5 bra 	$L__BB0_8;
	shl.b64 	%rd76, %rd4, 2;
	add.s64 	%rd77, %rd1, %rd76;
	ld.global.f32 	%f2, [%rd77];
	st.shared.f32 	[%r380], %f2;
	cvt.u32.u64 	%r143, %rd111;
	shl.b32 	%r144, %r143, 2;
	mov.u32 	%r145, max_per_row_shared;
	add.s32 	%r146, %r145, %r144;
	mov.b32 	%r147, -8388609;
	st.shared.u32 	[%r146], %r147;
	mov.u32 	%r148, sum_per_row_shared;
	add.s32 	%r149, %r148, %r144;
	mov.b32 	%r150, 0;
	st.shared.u32 	[%r149], %r150;
$L__BB0_8:
	cvt.u32.u64 	%r151, %rd4;
	add.s32 	%r380, %r380, %r8;
	add.s32 	%r379, %r151, %r2;
	add.s32 	%r378, %r378, 1;
	setp.ne.s32 	%p6, %r378, 0;
	@%p6 bra 	$L__BB0_3;
$L__BB0_9:
	setp.lt.u32 	%p7, %r6, 3;
	@%p7 bra 	$L__BB0_32;
	mov.u32 	%r152, inp_shared;
	add.s32 	%r19, %r152, %r3;
	shl.b32 	%r386, %r387, 2;
	shl.b32 	%r21, %r2, 4;
	mad.lo.s32 	%r22, %r2, 12, %r152;
	shl.b32 	%r23, %r2, 2;
	add.s32 	%r24, %r152, %r23;
	mad.lo.s32 	%r153, %r2, %r4, %r2;
	add.s32 	%r385, %r387, %r153;
	add.s32 	%r154, %r4, 2;
	mad.lo.s32 	%r384, %r2, %r154, %r387;
	add.s32 	%r155, %r4, 3;
	mad.lo.s32 	%r383, %r2, %r155, %r387;
	add.s32 	%r382, %r387, %r5;
	and.b64  	%rd78, %rd72, -4294967296;
$L__BB0_11:
	cvt.u64.u32 	%rd8, %r382;
	setp.ne.s64 	%p8, %rd78, 0;
	@%p8 bra 	$L__BB0_13;
	cvt.u32.u64 	%r156, %rd72;
	cvt.u32.u64 	%r157, %rd8;
	div.u32 	%r158, %r157, %r156;
	cvt.u64.u32 	%rd112, %r158;
	bra.uni 	$L__BB0_14;
$L__BB0_13:
	div.u64 	%rd112, %rd8, %rd72;
$L__BB0_14:
	setp.le.u64 	%p9, %rd3, %rd8;
	@%p9 bra 	$L__BB0_16;
	shl.b64 	%rd79, %rd8, 2;
	add.s64 	%rd80, %rd1, %rd79;
	ld.global.f32 	%f3, [%rd80];
	mov.u32 	%r159, inp_shared;
	add.s32 	%r160, %r159, %r386;
	st.shared.f32 	[%r160], %f3;
	cvt.u32.u64 	%r161, %rd112;
	shl.b32 	%r162, %r161, 2;
	mov.u32 	%r163, max_per_row_shared;
	add.s32 	%r164, %r163, %r162;
	mov.b32 	%r165, -8388609;
	st.shared.u32 	[%r164], %r165;
	mov.u32 	%r166, sum_per_row_shared;
	add.s32 	%r167, %r166, %r162;
	mov.b32 	%r168, 0;
	st.shared.u32 	[%r167], %r168;
$L__BB0_16:
	cvt.u64.u32 	%rd12, %r385;
	@%p8 bra 	$L__BB0_18;
	cvt.u32.u64 	%r169, %rd72;
	cvt.u32.u64 	%r170, %rd12;
	div.u32 	%r171, %r170, %r169;
	cvt.u64.u32 	%rd113, %r171;
	bra.uni 	$L__BB0_19;
$L__BB0_18:
	div.u64 	%rd113, %rd12, %rd72;
$L__BB0_19:
	setp.le.u64 	%p11, %rd3, %rd12;
	@%p11 bra 	$L__BB0_21;
	shl.b64 	%rd82, %rd12, 2;
	add.s64 	%rd83, %rd1, %rd82;
	ld.global.f32 	%f4, [%rd83];
	add.s32 	%r172, %r24, %r386;
	st.shared.f32 	[%r172], %f4;
	cvt.u32.u64 	%r173, %rd113;
	shl.b32 	%r174, %r173, 2;
	mov.u32 	%r175, max_per_row_shared;
	add.s32 	%r176, %r175, %r174;
	mov.b32 	%r177, -8388609;
	st.shared.u32 	[%r176], %r177;
	mov.u32 	%r178, sum_per_row_shared;
	add.s32 	%r179, %r178, %r174;
	mov.b32 	%r180, 0;
	st.shared.u32 	[%r179], %r180;
$L__BB0_21:
	add.s32 	%r35, %r387, %r2;
	cvt.u64.u32 	%rd16, %r384;
	@%p8 bra 	$L__BB0_23;
	cvt.u32.u64 	%r181, %rd72;
	cvt.u32.u64 	%r182, %rd16;
	div.u32 	%r183, %r182, %r181;
	cvt.u64.u32 	%rd114, %r183;
	bra.uni 	$L__BB0_24;
$L__BB0_23:
	div.u64 	%rd114, %rd16, %rd72;
$L__BB0_24:
	setp.le.u64 	%p13, %rd3, %rd16;
	@%p13 bra 	$L__BB0_26;
	shl.b64 	%rd85, %rd16, 2;
	add.s64 	%rd86, %rd1, %rd85;
	ld.global.f32 	%f5, [%rd86];
	add.s32 	%r184, %r19, %r386;
	st.shared.f32 	[%r184], %f5;
	cvt.u32.u64 	%r185, %rd114;
	shl.b32 	%r186, %r185, 2;
	mov.u32 	%r187, max_per_row_shared;
	add.s32 	%r188, %r187, %r186;
	mov.b32 	%r189, -8388609;
	st.shared.u32 	[%r188], %r189;
	mov.u32 	%r190, sum_per_row_shared;
	add.s32 	%r191, %r190, %r186;
	mov.b32 	%r192, 0;
	st.shared.u32 	[%r191], %r192;
$L__BB0_26:
	add.s32 	%r36, %r35, %r2;
	cvt.u64.u32 	%rd20, %r383;
	and.b64  	%rd87, %rd72, -4294967296;
	setp.ne.s64 	%p14, %rd87, 0;
	@%p14 bra 	$L__BB0_28;
	cvt.u32.u64 	%r193, %rd72;
	cvt.u32.u64 	%r194, %rd20;
	div.u32 	%r195, %r194, %r193;
	cvt.u64.u32 	%rd115, %r195;
	bra.uni 	$L__BB0_29;
$L__BB0_28:
	div.u64 	%rd115, %rd20, %rd72;
$L__BB0_29:
	setp.le.u64 	%p15, %rd3, %rd20;
	@%p15 bra 	$L__BB0_31;
	shl.b64 	%rd88, %rd20, 2;
	add.s64 	%rd89, %rd1, %rd88;
	ld.global.f32 	%f6, [%rd89];
	add.s32 	%r196, %r22, %r386;
	st.shared.f32 	[%r196], %f6;
	cvt.u32.u64 	%r197, %rd115;
	shl.b32 	%r198, %r197, 2;
	mov.u32 	%r199, max_per_row_shared;
	add.s32 	%r200, %r199, %r198;
	mov.b32 	%r201, -8388609;
	st.shared.u32 	[%r200], %r201;
	mov.u32 	%r202, sum_per_row_shared;
	add.s32 	%r203, %r202, %r198;
	mov.b32 	%r204, 0;
	st.shared.u32 	[%r203], %r204;
$L__BB0_31:
	cvt.u32.u64 	%r205, %rd8;
	add.s32 	%r206, %r36, %r2;
	add.s32 	%r387, %r206, %r2;
	add.s32 	%r386, %r386, %r21;
	add.s32 	%r385, %r385, %r23;
	add.s32 	%r384, %r384, %r23;
	add.s32 	%r383, %r383, %r23;
	add.s32 	%r382, %r205, %r23;
	setp.lt.u32 	%p16, %r387, %r3;
	@%p16 bra 	$L__BB0_11;
$L__BB0_32:
	setp.ge.u32 	%p17, %r409, %r3;
	bar.sync 	0;
	@%p17 bra 	$L__BB0_41;
	mov.u32 	%r207, %ctaid.x;
	mul.lo.s32 	%r208, %r207, %r2;
	shl.b32 	%r43, %r208, 3;
	mul.lo.s64 	%rd24, %rd72, %rd71;
	and.b64  	%rd90, %rd72, -4294967296;
	cvt.u32.u64 	%r210, %rd72;
	mov.u32 	%r215, max_per_row_shared;
	mov.u32 	%r388, %r409;
$L__BB0_34:
	add.s32 	%r209, %r388, %r43;
	cvt.u64.u32 	%rd25, %r209;
	setp.le.u64 	%p18, %rd24, %rd25;
	@%p18 bra 	$L__BB0_40;
	setp.ne.s64 	%p19, %rd90, 0;
	@%p19 bra 	$L__BB0_37;
	cvt.u32.u64 	%r211, %rd25;
	div.u32 	%r212, %r211, %r210;
	cvt.u64.u32 	%rd116, %r212;
	bra.uni 	$L__BB0_38;
$L__BB0_37:
	div.u64 	%rd116, %rd25, %rd72;
$L__BB0_38:
	cvt.u32.u64 	%r213, %rd116;
	shl.b32 	%r214, %r213, 2;
	add.s32 	%r45, %r215, %r214;
	shl.b32 	%r216, %r388, 2;
	mov.u32 	%r217, inp_shared;
	add.s32 	%r218, %r217, %r216;
	ld.shared.f32 	%f1, [%r218];
	ld.shared.u32 	%r389, [%r45];
$L__BB0_39:
	mov.b32 	%f7, %r389;
	max.f32 	%f8, %f1, %f7;
	mov.b32 	%r219, %f8;
	atom.relaxed.shared.cas.b32 	%r48, [%r45], %r389, %r219;
	setp.ne.s32 	%p20, %r389, %r48;
	mov.u32 	%r389, %r48;
	@%p20 bra 	$L__BB0_39;
$L__BB0_40:
	add.s32 	%r388, %r388, %r2;
	setp.lt.u32 	%p21, %r388, %r3;
	@%p21 bra 	$L__BB0_34;
$L__BB0_41:
	setp.ge.u32 	%p22, %r409, %r3;
	bar.sync 	0;
	@%p22 bra 	$L__BB0_73;
	mov.u32 	%r220, %ctaid.x;
	shl.b32 	%r50, %r220, 3;
	mul.lo.s32 	%r51, %r50, %r2;
	mul.lo.s64 	%rd29, %rd72, %rd71;
	add.s32 	%r221, %r409, %r2;
	max.u32 	%r222, %r3, %r221;
	setp.lt.u32 	%p23, %r221, %r3;
	selp.u32 	%r223, 1, 0, %p23;
	add.s32 	%r224, %r221, %r223;
	sub.s32 	%r225, %r222, %r224;
	div.u32 	%r226, %r225, %r2;
	add.s32 	%r52, %r226, %r223;
	and.b32  	%r227, %r52, 3;
	setp.eq.s32 	%p24, %r227, 3;
	mov.u32 	%r399, %r409;
	@%p24 bra 	$L__BB0_50;
	add.s32 	%r228, %r52, 1;
	and.b32  	%r229, %r228, 3;
	shl.b32 	%r230, %r409, 2;
	mov.u32 	%r231, inp_shared;
	add.s32 	%r392, %r231, %r230;
	shl.b32 	%r54, %r2, 2;
	add.s32 	%r391, %r409, %r51;
	neg.s32 	%r390, %r229;
	mad.lo.s32 	%r399, %r2, %r229, %r409;
	and.b64  	%rd91, %rd72, -4294967296;
$L__BB0_44:
	.pragma "nounroll";
	cvt.u64.u32 	%rd30, %r391;
	setp.le.u64 	%p25, %rd29, %rd30;
	@%p25 bra 	$L__BB0_49;
	setp.ne.s64 	%p26, %rd91, 0;
	@%p26 bra 	$L__BB0_47;
	cvt.u32.u64 	%r232, %rd72;
	cvt.u32.u64 	%r233, %rd30;
	div.u32 	%r234, %r233, %r232;
	cvt.u64.u32 	%rd117, %r234;
	bra.uni 	$L__BB0_48;
$L__BB0_47:
	div.u64 	%rd117, %rd30, %rd72;
$L__BB0_48:
	cvt.u32.u64 	%r235, %rd117;
	shl.b32 	%r236, %r235, 2;
	mov.u32 	%r237, sum_per_row_shared;
	add.s32 	%r238, %r237, %r236;
	ld.shared.f32 	%f9, [%r392];
	mov.u32 	%r239, max_per_row_shared;
	add.s32 	%r240, %r239, %r236;
	ld.shared.f32 	%f10, [%r240];
	sub.f32 	%f11, %f9, %f10;
	fma.rn.f32 	%f12, %f11, 0f3BBB989D, 0f3F000000;
	cvt.sat.f32.f32 	%f13, %f12;
	mov.f32 	%f14, 0f4B400001;
	mov.f32 	%f15, 0f437C0000;
	fma.rm.f32 	%f16, %f13, %f15, %f14;
	add.f32 	%f17, %f16, 0fCB40007F;
	neg.f32 	%f18, %f17;
	fma.rn.f32 	%f19, %f11, 0f3FB8AA3B, %f18;
	fma.rn.f32 	%f20, %f11, 0f32A57060, %f19;
	mov.b32 	%r241, %f16;
	shl.b32 	%r242, %r241, 23;
	mov.b32 	%f21, %r242;
	ex2.approx.ftz.f32 	%f22, %f20;
	mul.f32 	%f23, %f22, %f21;
	atom.shared.add.f32 	%f24, [%r238], %f23;
$L__BB0_49:
	cvt.u32.u64 	%r243, %rd30;
	add.s32 	%r392, %r392, %r54;
	add.s32 	%r391, %r243, %r2;
	add.s32 	%r390, %r390, 1;
	setp.ne.s32 	%p27, %r390, 0;
	@%p27 bra 	$L__BB0_44;
$L__BB0_50:
	setp.lt.u32 	%p28, %r52, 3;
	@%p28 bra 	$L__BB0_73;
	mov.u32 	%r244, inp_shared;
	add.s32 	%r65, %r244, %r3;
	shl.b32 	%r398, %r399, 2;
	shl.b32 	%r67, %r2, 4;
	mad.lo.s32 	%r68, %r2, 12, %r244;
	shl.b32 	%r69, %r2, 2;
	add.s32 	%r70, %r244, %r69;
	mad.lo.s32 	%r245, %r2, %r50, %r2;
	add.s32 	%r397, %r399, %r245;
	add.s32 	%r246, %r50, 2;
	mad.lo.s32 	%r396, %r2, %r246, %r399;
	add.s32 	%r247, %r50, 3;
	mad.lo.s32 	%r395, %r2, %r247, %r399;
	add.s32 	%r394, %r399, %r51;
	and.b64  	%rd92, %rd72, -4294967296;
$L__BB0_52:
	cvt.u64.u32 	%rd34, %r394;
	setp.le.u64 	%p29, %rd29, %rd34;
	@%p29 bra 	$L__BB0_57;
	setp.ne.s64 	%p30, %rd92, 0;
	@%p30 bra 	$L__BB0_55;
	cvt.u32.u64 	%r248, %rd72;
	cvt.u32.u64 	%r249, %rd34;
	div.u32 	%r250, %r249, %r248;
	cvt.u64.u32 	%rd118, %r250;
	bra.uni 	$L__BB0_56;
$L__BB0_55:
	div.u64 	%rd118, %rd34, %rd72;
$L__BB0_56:
	cvt.u32.u64 	%r251, %rd118;
	shl.b32 	%r252, %r251, 2;
	mov.u32 	%r253, sum_per_row_shared;
	add.s32 	%r254, %r253, %r252;
	add.s32 	%r256, %r244, %r398;
	ld.shared.f32 	%f25, [%r256];
	mov.u32 	%r257, max_per_row_shared;
	add.s32 	%r258, %r257, %r252;
	ld.shared.f32 	%f26, [%r258];
	sub.f32 	%f27, %f25, %f26;
	fma.rn.f32 	%f28, %f27, 0f3BBB989D, 0f3F000000;
	cvt.sat.f32.f32 	%f29, %f28;
	mov.f32 	%f30, 0f4B400001;
	mov.f32 	%f31, 0f437C0000;
	fma.rm.f32 	%f32, %f29, %f31, %f30;
	add.f32 	%f33, %f32, 0fCB40007F;
	neg.f32 	%f34, %f33;
	fma.rn.f32 	%f35, %f27, 0f3FB8AA3B, %f34;
	fma.rn.f32 	%f36, %f27, 0f32A57060, %f35;
	mov.b32 	%r259, %f32;
	shl.b32 	%r260, %r259, 23;
	mov.b32 	%f37, %r260;
	ex2.approx.ftz.f32 	%f38, %f36;
	mul.f32 	%f39, %f38, %f37;
	atom.shared.add.f32 	%f40, [%r254], %f39;
$L__BB0_57:
	cvt.u64.u32 	%rd38, %r397;
	setp.le.u64 	%p31, %rd29, %rd38;
	@%p31 bra 	$L__BB0_62;
	setp.ne.s64 	%p32, %rd92, 0;
	@%p32 bra 	$L__BB0_60;
	cvt.u32.u64 	%r261, %rd72;
	cvt.u32.u64 	%r262, %rd38;
	div.u32 	%r263, %r262, %r261;
	cvt.u64.u32 	%rd119, %r263;
	bra.uni 	$L__BB0_61;
$L__BB0_60:
	div.u64 	%rd119, %rd38, %rd72;
$L__BB0_61:
	cvt.u32.u64 	%r264, %rd119;
	shl.b32 	%r265, %r264, 2;
	mov.u32 	%r266, sum_per_row_shared;
	add.s32 	%r267, %r266, %r265;
	add.s32 	%r268, %r70, %r398;
	ld.shared.f32 	%f41, [%r268];
	mov.u32 	%r269, max_per_row_shared;
	add.s32 	%r270, %r269, %r265;
	ld.shared.f32 	%f42, [%r270];
	sub.f32 	%f43, %f41, %f42;
	fma.rn.f32 	%f44, %f43, 0f3BBB989D, 0f3F000000;
	cvt.sat.f32.f32 	%f45, %f44;
	mov.f32 	%f46, 0f4B400001;
	mov.f32 	%f47, 0f437C0000;
	fma.rm.f32 	%f48, %f45, %f47, %f46;
	add.f32 	%f49, %f48, 0fCB40007F;
	neg.f32 	%f50, %f49;
	fma.rn.f32 	%f51, %f43, 0f3FB8AA3B, %f50;
	fma.rn.f32 	%f52, %f43, 0f32A57060, %f51;
	mov.b32 	%r271, %f48;
	shl.b32 	%r272, %r271, 23;
	mov.b32 	%f53, %r272;
	ex2.approx.ftz.f32 	%f54, %f52;
	mul.f32 	%f55, %f54, %f53;
	atom.shared.add.f32 	%f56, [%r267], %f55;
$L__BB0_62:
	add.s32 	%r81, %r399, %r2;
	cvt.u64.u32 	%rd42, %r396;
	setp.le.u64 	%p33, %rd29, %rd42;
	@%p33 bra 	$L__BB0_67;
	setp.ne.s64 	%p34, %rd92, 0;
	@%p34 bra 	$L__BB0_65;
	cvt.u32.u64 	%r273, %rd72;
	cvt.u32.u64 	%r274, %rd42;
	div.u32 	%r275, %r274, %r273;
	cvt.u64.u32 	%rd120, %r275;
	bra.uni 	$L__BB0_66;
$L__BB0_65:
	div.u64 	%rd120, %rd42, %rd72;
$L__BB0_66:
	cvt.u32.u64 	%r276, %rd120;
	shl.b32 	%r277, %r276, 2;
	mov.u32 	%r278, sum_per_row_shared;
	add.s32 	%r279, %r278, %r277;
	add.s32 	%r280, %r65, %r398;
	ld.shared.f32 	%f57, [%r280];
	mov.u32 	%r281, max_per_row_shared;
	add.s32 	%r282, %r281, %r277;
	ld.shared.f32 	%f58, [%r282];
	sub.f32 	%f59, %f57, %f58;
	fma.rn.f32 	%f60, %f59, 0f3BBB989D, 0f3F000000;
	cvt.sat.f32.f32 	%f61, %f60;
	mov.f32 	%f62, 0f4B400001;
	mov.f32 	%f63, 0f437C0000;
	fma.rm.f32 	%f64, %f61, %f63, %f62;
	add.f32 	%f65, %f64, 0fCB40007F;
	neg.f32 	%f66, %f65;
	fma.rn.f32 	%f67, %f59, 0f3FB8AA3B, %f66;
	fma.rn.f32 	%f68, %f59, 0f32A57060, %f67;
	mov.b32 	%r283, %f64;
	shl.b32 	%r284, %r283, 23;
	mov.b32 	%f69, %r284;
	ex2.approx.ftz.f32 	%f70, %f68;
	mul.f32 	%f71, %f70, %f69;
	atom.shared.add.f32 	%f72, [%r279], %f71;
$L__BB0_67:
	add.s32 	%r82, %r81, %r2;
	cvt.u64.u32 	%rd46, %r395;
	setp.le.u64 	%p35, %rd29, %rd46;
	@%p35 bra 	$L__BB0_72;
	setp.ne.s64 	%p36, %rd92, 0;
	@%p36 bra 	$L__BB0_70;
	cvt.u32.u64 	%r285, %rd72;
	cvt.u32.u64 	%r286, %rd46;
	div.u32 	%r287, %r286, %r285;
	cvt.u64.u32 	%rd121, %r287;
	bra.uni 	$L__BB0_71;
$L__BB0_70:
	div.u64 	%rd121, %rd46, %rd72;
$L__BB0_71:
	cvt.u32.u64 	%r288, %rd121;
	shl.b32 	%r289, %r288, 2;
	mov.u32 	%r290, sum_per_row_shared;
	add.s32 	%r291, %r290, %r289;
	add.s32 	%r292, %r68, %r398;
	ld.shared.f32 	%f73, [%r292];
	mov.u32 	%r293, max_per_row_shared;
	add.s32 	%r294, %r293, %r289;
	ld.shared.f32 	%f74, [%r294];
	sub.f32 	%f75, %f73, %f74;
	fma.rn.f32 	%f76, %f75, 0f3BBB989D, 0f3F000000;
	cvt.sat.f32.f32 	%f77, %f76;
	mov.f32 	%f78, 0f4B400001;
	mov.f32 	%f79, 0f437C0000;
	fma.rm.f32 	%f80, %f77, %f79, %f78;
	add.f32 	%f81, %f80, 0fCB40007F;
	neg.f32 	%f82, %f81;
	fma.rn.f32 	%f83, %f75, 0f3FB8AA3B, %f82;
	fma.rn.f32 	%f84, %f75, 0f32A57060, %f83;
	mov.b32 	%r295, %f80;
	shl.b32 	%r296, %r295, 23;
	mov.b32 	%f85, %r296;
	ex2.approx.ftz.f32 	%f86, %f84;
	mul.f32 	%f87, %f86, %f85;
	atom.shared.add.f32 	%f88, [%r291], %f87;
$L__BB0_72:
	cvt.u32.u64 	%r297, %rd34;
	add.s32 	%r298, %r82, %r2;
	add.s32 	%r399, %r298, %r2;
	add.s32 	%r398, %r398, %r67;
	add.s32 	%r397, %r397, %r69;
	add.s32 	%r396, %r396, %r69;
	add.s32 	%r395, %r395, %r69;
	add.s32 	%r394, %r297, %r69;
	setp.lt.u32 	%p37, %r399, %r3;
	@%p37 bra 	$L__BB0_52;
$L__BB0_73:
	setp.ge.u32 	%p38, %r409, %r3;
	bar.sync 	0;
	@%p38 bra 	$L__BB0_105;
	mov.u32 	%r299, %ctaid.x;
	shl.b32 	%r89, %r299, 3;
	mul.lo.s32 	%r90, %r89, %r2;
	mul.lo.s64 	%rd50, %rd72, %rd71;
	add.s32 	%r300, %r409, %r2;
	max.u32 	%r301, %r3, %r300;
	setp.lt.u32 	%p39, %r300, %r3;
	selp.u32 	%r302, 1, 0, %p39;
	add.s32 	%r303, %r300, %r302;
	sub.s32 	%r304, %r301, %r303;
	div.u32 	%r305, %r304, %r2;
	add.s32 	%r91, %r305, %r302;
	and.b32  	%r306, %r91, 3;
	setp.eq.s32 	%p40, %r306, 3;
	@%p40 bra 	$L__BB0_82;
	add.s32 	%r307, %r91, 1;
	and.b32  	%r308, %r307, 3;
	shl.b32 	%r309, %r409, 2;
	mov.u32 	%r310, inp_shared;
	add.s32 	%r402, %r310, %r309;
	shl.b32 	%r93, %r2, 2;
	add.s32 	%r401, %r409, %r90;
	neg.s32 	%r400, %r308;
	mad.lo.s32 	%r409, %r2, %r308, %r409;
	and.b64  	%rd96, %rd72, -4294967296;
$L__BB0_76:
	.pragma "nounroll";
	cvt.u64.u32 	%rd51, %r401;
	setp.le.u64 	%p41, %rd50, %rd51;
	@%p41 bra 	$L__BB0_81;
	setp.ne.s64 	%p42, %rd96, 0;
	@%p42 bra 	$L__BB0_79;
	cvt.u32.u64 	%r311, %rd72;
	cvt.u32.u64 	%r312, %rd51;
	div.u32 	%r313, %r312, %r311;
	cvt.u64.u32 	%rd122, %r313;
	bra.uni 	$L__BB0_80;
$L__BB0_79:
	div.u64 	%rd122, %rd51, %rd72;
$L__BB0_80:
	ld.shared.f32 	%f89, [%r402];
	cvt.u32.u64 	%r314, %rd122;
	shl.b32 	%r315, %r314, 2;
	mov.u32 	%r316, max_per_row_shared;
	add.s32 	%r317, %r316, %r315;
	ld.shared.f32 	%f90, [%r317];
	sub.f32 	%f91, %f89, %f90;
	fma.rn.f32 	%f92, %f91, 0f3BBB989D, 0f3F000000;
	cvt.sat.f32.f32 	%f93, %f92;
	mov.f32 	%f94, 0f4B400001;
	mov.f32 	%f95, 0f437C0000;
	fma.rm.f32 	%f96, %f93, %f95, %f94;
	add.f32 	%f97, %f96, 0fCB40007F;
	neg.f32 	%f98, %f97;
	fma.rn.f32 	%f99, %f91, 0f3FB8AA3B, %f98;
	fma.rn.f32 	%f100, %f91, 0f32A57060, %f99;
	mov.b32 	%r318, %f96;
	shl.b32 	%r319, %r318, 23;
	mov.b32 	%f101, %r319;
	ex2.approx.ftz.f32 	%f102, %f100;
	mul.f32 	%f103, %f102, %f101;
	mov.u32 	%r320, sum_per_row_shared;
	add.s32 	%r321, %r320, %r315;
	ld.shared.f32 	%f104, [%r321];
	div.rn.f32 	%f105, %f103, %f104;
	shl.b64 	%rd97, %rd51, 2;
	add.s64 	%rd98, %rd2, %rd97;
	st.global.f32 	[%rd98], %f105;
$L__BB0_81:
	cvt.u32.u64 	%r322, %rd51;
	add.s32 	%r402, %r402, %r93;
	add.s32 	%r401, %r322, %r2;
	add.s32 	%r400, %r400, 1;
	setp.ne.s32 	%p43, %r400, 0;
	@%p43 bra 	$L__BB0_76;
$L__BB0_82:
	setp.lt.u32 	%p44, %r91, 3;
	@%p44 bra 	$L__BB0_105;
	mov.u32 	%r323, inp_shared;
	add.s32 	%r104, %r323, %r3;
	shl.b32 	%r408, %r409, 2;
	shl.b32 	%r106, %r2, 4;
	mad.lo.s32 	%r107, %r2, 12, %r323;
	shl.b32 	%r108, %r2, 2;
	add.s32 	%r109, %r323, %r108;
	mad.lo.s32 	%r324, %r2, %r89, %r2;
	add.s32 	%r407, %r409, %r324;
	add.s32 	%r325, %r89, 2;
	mad.lo.s32 	%r406, %r2, %r325, %r409;
	add.s32 	%r326, %r89, 3;
	mad.lo.s32 	%r405, %r2, %r326, %r409;
	add.s32 	%r404, %r409, %r90;
	and.b64  	%rd99, %rd72, -4294967296;
$L__BB0_84:
	cvt.u64.u32 	%rd55, %r404;
	setp.le.u64 	%p45, %rd50, %rd55;
	@%p45 bra 	$L__BB0_89;
	setp.ne.s64 	%p46, %rd99, 0;
	@%p46 bra 	$L__BB0_87;
	cvt.u32.u64 	%r327, %rd72;
	cvt.u32.u64 	%r328, %rd55;
	div.u32 	%r329, %r328, %r327;
	cvt.u64.u32 	%rd123, %r329;
	bra.uni 	$L__BB0_88;
$L__BB0_87:
	div.u64 	%rd123, %rd55, %rd72;
$L__BB0_88:
	add.s32 	%r331, %r323, %r408;
	ld.shared.f32 	%f106, [%r331];
	cvt.u32.u64 	%r332, %rd123;
	shl.b32 	%r333, %r332, 2;
	mov.u32 	%r334, max_per_row_shared;
	add.s32 	%r335, %r334, %r333;
	ld.shared.f32 	%f107, [%r335];
	sub.f32 	%f108, %f106, %f107;
	fma.rn.f32 	%f109, %f108, 0f3BBB989D, 0f3F000000;
	cvt.sat.f32.f32 	%f110, %f109;
	mov.f32 	%f111, 0f4B400001;
	mov.f32 	%f112, 0f437C0000;
	fma.rm.f32 	%f113, %f110, %f112, %f111;
	add.f32 	%f114, %f113, 0fCB40007F;
	neg.f32 	%f115, %f114;
	fma.rn.f32 	%f116, %f108, 0f3FB8AA3B, %f115;
	fma.rn.f32 	%f117, %f108, 0f32A57060, %f116;
	mov.b32 	%r336, %f113;
	shl.b32 	%r337, %r336, 23;
	mov.b32 	%f118, %r337;
	ex2.approx.ftz.f32 	%f119, %f117;
	mul.f32 	%f120, %f119, %f118;
	mov.u32 	%r338, sum_per_row_shared;
	add.s32 	%r339, %r338, %r333;
	ld.shared.f32 	%f121, [%r339];
	div.rn.f32 	%f122, %f120, %f121;
	shl.b64 	%rd100, %rd55, 2;
	add.s64 	%rd101, %rd2, %rd100;
	st.global.f32 	[%rd101], %f122;
$L__BB0_89:
	cvt.u64.u32 	%rd59, %r407;
	setp.le.u64 	%p47, %rd50, %rd59;
	@%p47 bra 	$L__BB0_94;
	setp.ne.s64 	%p48, %rd99, 0;
	@%p48 bra 	$L__BB0_92;
	cvt.u32.u64 	%r340, %rd72;
	cvt.u32.u64 	%r341, %rd59;
	div.u32 	%r342, %r341, %r340;
	cvt.u64.u32 	%rd124, %r342;
	bra.uni 	$L__BB0_93;
$L__BB0_92:
	div.u64 	%rd124, %rd59, %rd72;
$L__BB0_93:
	add.s32 	%r343, %r109, %r408;
	ld.shared.f32 	%f123, [%r343];
	cvt.u32.u64 	%r344, %rd124;
	shl.b32 	%r345, %r344, 2;
	mov.u32 	%r346, max_per_row_shared;
	add.s32 	%r347, %r346, %r345;
	ld.shared.f32 	%f124, [%r347];
	sub.f32 	%f125, %f123, %f124;
	fma.rn.f32 	%f126, %f125, 0f3BBB989D, 0f3F000000;
	cvt.sat.f32.f32 	%f127, %f126;
	mov.f32 	%f128, 0f4B400001;
	mov.f32 	%f129, 0f437C0000;
	fma.rm.f32 	%f130, %f127, %f129, %f128;
	add.f32 	%f131, %f130, 0fCB40007F;
	neg.f32 	%f132, %f131;
	fma.rn.f32 	%f133, %f125, 0f3FB8AA3B, %f132;
	fma.rn.f32 	%f134, %f125, 0f32A57060, %f133;
	mov.b32 	%r348, %f130;
	shl.b32 	%r349, %r348, 23;
	mov.b32 	%f135, %r349;
	ex2.approx.ftz.f32 	%f136, %f134;
	mul.f32 	%f137, %f136, %f135;
	mov.u32 	%r350, sum_per_row_shared;
	add.s32 	%r351, %r350, %r345;
	ld.shared.f32 	%f138, [%r351];
	div.rn.f32 	%f139, %f137, %f138;
	shl.b64 	%rd103, %rd59, 2;
	add.s64 	%rd104, %rd2, %rd103;
	st.global.f32 	[%rd104], %f139;
$L__BB0_94:
	add.s32 	%r120, %r409, %r2;
	cvt.u64.u32 	%rd63, %r406;
	setp.le.u64 	%p49, %rd50, %rd63;
	@%p49 bra 	$L__BB0_99;
	setp.ne.s64 	%p50, %rd99, 0;
	@%p50 bra 	$L__BB0_97;
	cvt.u32.u64 	%r352, %rd72;
	cvt.u32.u64 	%r353, %rd63;
	div.u32 	%r354, %r353, %r352;
	cvt.u64.u32 	%rd125, %r354;
	bra.uni 	$L__BB0_98;
$L__BB0_97:
	div.u64 	%rd125, %rd63, %rd72;
$L__BB0_98:
	add.s32 	%r355, %r104, %r408;
	ld.shared.f32 	%f140, [%r355];
	cvt.u32.u64 	%r356, %rd125;
	shl.b32 	%r357, %r356, 2;
	mov.u32 	%r358, max_per_row_shared;
	add.s32 	%r359, %r358, %r357;
	ld.shared.f32 	%f141, [%r359];
	sub.f32 	%f142, %f140, %f141;
	fma.rn.f32 	%f143, %f142, 0f3BBB989D, 0f3F000000;
	cvt.sat.f32.f32 	%f144, %f143;
	mov.f32 	%f145, 0f4B400001;
	mov.f32 	%f146, 0f437C0000;
	fma.rm.f32 	%f147, %f144, %f146, %f145;
	add.f32 	%f148, %f147, 0fCB40007F;
	neg.f32 	%f149, %f148;
	fma.rn.f32 	%f150, %f142, 0f3FB8AA3B, %f149;
	fma.rn.f32 	%f151, %f142, 0f32A57060, %f150;
	mov.b32 	%r360, %f147;
	shl.b32 	%r361, %r360, 23;
	mov.b32 	%f152, %r361;
	ex2.approx.ftz.f32 	%f153, %f151;
	mul.f32 	%f154, %f153, %f152;
	mov.u32 	%r362, sum_per_row_shared;
	add.s32 	%r363, %r362, %r357;
	ld.shared.f32 	%f155, [%r363];
	div.rn.f32 	%f156, %f154, %f155;
	shl.b64 	%rd106, %rd63, 2;
	add.s64 	%rd107, %rd2, %rd106;
	st.global.f32 	[%rd107], %f156;
$L__BB0_99:
	add.s32 	%r121, %r120, %r2;
	cvt.u64.u32 	%rd67, %r405;
	setp.le.u64 	%p51, %rd50, %rd67;
	@%p51 bra 	$L__BB0_104;
	setp.ne.s64 	%p52, %rd99, 0;
	@%p52 bra 	$L__BB0_102;
	cvt.u32.u64 	%r364, %rd72;
	cvt.u32.u64 	%r365, %rd67;
	div.u32 	%r366, %r365, %r364;
	cvt.u64.u32 	%rd126, %r366;
	bra.uni 	$L__BB0_103;
$L__BB0_102:
	div.u64 	%rd126, %rd67, %rd72;
$L__BB0_103:
	add.s32 	%r367, %r107, %r408;
	ld.shared.f32 	%f157, [%r367];
	cvt.u32.u64 	%r368, %rd126;
	shl.b32 	%r369, %r368, 2;
	mov.u32 	%r370, max_per_row_shared;
	add.s32 	%r371, %r370, %r369;
	ld.shared.f32 	%f158, [%r371];
	sub.f32 	%f159, %f157, %f158;
	fma.rn.f32 	%f160, %f159, 0f3BBB989D, 0f3F000000;
	cvt.sat.f32.f32 	%f161, %f160;
	mov.f32 	%f162, 0f4B400001;
	mov.f32 	%f163, 0f437C0000;
	fma.rm.f32 	%f164, %f161, %f163, %f162;
	add.f32 	%f165, %f164, 0fCB40007F;
	neg.f32 	%f166, %f165;
	fma.rn.f32 	%f167, %f159, 0f3FB8AA3B, %f166;
	fma.rn.f32 	%f168, %f159, 0f32A57060, %f167;
	mov.b32 	%r372, %f164;
	shl.b32 	%r373, %r372, 23;
	mov.b32 	%f169, %r373;
	ex2.approx.ftz.f32 	%f170, %f168;
	mul.f32 	%f171, %f170, %f169;
	mov.u32 	%r374, sum_per_row_shared;
	add.s32 	%r375, %r374, %r369;
	ld.shared.f32 	%f172, [%r375];
	div.rn.f32 	%f173, %f171, %f172;
	shl.b64 	%rd109, %rd67, 2;
	add.s64 	%rd110, %rd2, %rd109;
	st.global.f32 	[%rd110], %f173;
$L__BB0_104:
	cvt.u32.u64 	%r376, %rd55;
	add.s32 	%r377, %r121, %r2;
	add.s32 	%r409, %r377, %r2;
	add.s32 	%r408, %r408, %r106;
	add.s32 	%r407, %r407, %r108;
	add.s32 	%r406, %r406, %r108;
	add.s32 	%r405, %r405, %r108;
	add.s32 	%r404, %r376, %r108;
	setp.lt.u32 	%p53, %r409, %r3;
	@%p53 bra 	$L__BB0_84;
$L__BB0_105:
	ret;

}


// ===== COMPILED SASS (sm_100) =====

	.target	sm_100

	.elftype	@"ET_EXEC"


//--------------------- .note.nv.tkinfo           --------------------------
	.section	.note.nv.tkinfo,"",@"SHT_NOTE"
	.sectionflags	@"SHF_NOTE_NV_TKINFO"
	.tkinfo
        /*0018*/ 	.word	0x00000002
        /*0030*/ 	.string	""
        /*0030*/ 	.string	"ptxas"
        /*0030*/ 	.string	"Cuda compilation tools, release 13.0, V13.0.88"
        /*0030*/ 	.string	"Build cuda_13.0.r13.0/compiler.36424714_0"
        /*0030*/ 	.string	"-arch sm_100 -m 64 "



//--------------------- .note.nv.cuinfo           --------------------------
	.section	.note.nv.cuinfo,"",@"SHT_NOTE"
	.sectionflags	@"SHF_NOTE_NV_CUINFO"
        /*0018*/ 	.short	0x0002
        /*001a*/ 	.short	0x0064
        /*001c*/ 	.short	0x0082
	.zero		2


//--------------------- .nv.info                  --------------------------
	.section	.nv.info,"",@"SHT_CUDA_INFO"
	.align	4


	//----- nvinfo : EIATTR_REGCOUNT
	.align		4
        /*0000*/ 	.byte	0x04, 0x2f
        /*0002*/ 	.short	(.L_1 - .L_0)
	.align		4
.L_0:
        /*0004*/ 	.word	index@(_Z12softmax_cudaPfS_mm)
        /*0008*/ 	.word	0x00000020


	//----- nvinfo : EIATTR_FRAME_SIZE
	.align		4
.L_1:
        /*000c*/ 	.byte	0x04, 0x11
        /*000e*/ 	.short	(.L_3 - .L_2)
	.align		4
.L_2:
        /*0010*/ 	.word	index@($__internal_1_$__cuda_sm3x_div_rn_noftz_f32_slowpath)
        /*0014*/ 	.word	0x00000000


	//----- nvinfo : EIATTR_FRAME_SIZE
	.align		4
.L_3:
        /*0018*/ 	.byte	0x04, 0x11
        /*001a*/ 	.short	(.L_5 - .L_4)
	.align		4
.L_4:
        /*001c*/ 	.word	index@($__internal_0_$__cuda_sm20_div_u64)
        /*0020*/ 	.word	0x00000000


	//----- nvinfo : EIATTR_FRAME_SIZE
	.align		4
.L_5:
        /*0024*/ 	.byte	0x04, 0x11
        /*0026*/ 	.short	(.L_7 - .L_6)
	.align		4
.L_6:
        /*0028*/ 	.word	index@(_Z12softmax_cudaPfS_mm)
        /*002c*/ 	.word	0x00000000


	//----- nvinfo : EIATTR_MIN_STACK_SIZE
	.align		4
.L_7:
        /*0030*/ 	.byte	0x04, 0x12
        /*0032*/ 	.short	(.L_9 - .L_8)
	.align		4
.L_8:
        /*0034*/ 	.word	index@(_Z12softmax_cudaPfS_mm)
        /*0038*/ 	.word	0x00000000
.L_9:


//--------------------- .nv.compat                --------------------------
	.section	.nv.compat,"",@"SHT_CUDA_COMPAT_INFO"
	.align	4
        /*0000*/ 	.byte	0x02, 0x09, 0x00, 0x00, 0x02, 0x02, 0x01, 0x00, 0x02, 0x05, 0x05, 0x00, 0x03, 0x07, 0x01, 0x01
        /*0010*/ 	.byte	0x02, 0x03, 0x00, 0x00, 0x02, 0x06, 0x01, 0x00, 0x04, 0x0b, 0x08, 0x00, 0x01, 0x00, 0x00, 0x00
        /*0020*/ 	.byte	0x00, 0x00, 0x00, 0x00


//--------------------- .nv.info._Z12softmax_cudaPfS_mm --------------------------
	.section	.nv.info._Z12softmax_cudaPfS_mm,"",@"SHT_CUDA_INFO"
	.sectionflags	@""
	.align	4


	//----- nvinfo : EIATTR_CUDA_API_VERSION
	.align		4
        /*0000*/ 	.byte	0x04, 0x37
        /*0002*/ 	.short	(.L_11 - .L_10)
.L_10:
        /*0004*/ 	.word	0x00000082


	//----- nvinfo : EIATTR_KPARAM_INFO
	.align		4
.L_11:
        /*0008*/ 	.byte	0x04, 0x17
        /*000a*/ 	.short	(.L_13 - .L_12)
.L_12:
        /*000c*/ 	.word	0x00000000
        /*0010*/ 	.short	0x0003
        /*0012*/ 	.short	0x0018
        /*0014*/ 	.byte	0x00, 0xf0, 0x21, 0x00


	//----- nvinfo : EIATTR_KPARAM_INFO
	.align		4
.L_13:
        /*0018*/ 	.byte	0x04, 0x17
        /*001a*/ 	.short	(.L_15 - .L_14)
.L_14:
        /*001c*/ 	.word	0x00000000
        /*0020*/ 	.short	0x0002
        /*0022*/ 	.short	0x0010
        /*0024*/ 	.byte	0x00, 0xf0, 0x21, 0x00


	//----- nvinfo : EIATTR_KPARAM_INFO
	.align		4
.L_15:
        /*0028*/ 	.byte	0x04, 0x17
        /*002a*/ 	.short	(.L_17 - .L_16)
.L_16:
        /*002c*/ 	.word	0x00000000
        /*0030*/ 	.short	0x0001
        /*0032*/ 	.short	0x0008
        /*0034*/ 	.byte	0x00, 0xf5, 0x21, 0x00


	//----- nvinfo : EIATTR_KPARAM_INFO
	.align		4
.L_17:
        /*0038*/ 	.byte	0x04, 0x17
        /*003a*/ 	.short	(.L_19 - .L_18)
.L_18:
        /*003c*/ 	.word	0x00000000
        /*0040*/ 	.short	0x0000
        /*0042*/ 	.short	0x0000
        /*0044*/ 	.byte	0x00, 0xf5, 0x21, 0x00


	//----- nvinfo : EIATTR_SPARSE_MMA_MASK
	.align		4
.L_19:
        /*0048*/ 	.byte	0x03, 0x50
        /*004a*/ 	.short	0x0000


	//----- nvinfo : EIATTR_MAXREG_COUNT
	.align		4
        /*004c*/ 	.byte	0x03, 0x1b
        /*004e*/ 	.short	0x00ff


	//----- nvinfo : EIATTR_NUM_BARRIERS
	.align		4
        /*0050*/ 	.byte	0x02, 0x4c
        /*0052*/ 	.byte	0x01
	.zero		1


	//----- nvinfo : EIATTR_MERCURY_ISA_VERSION
	.align		4
        /*0054*/ 	.byte	0x03, 0x5f
        /*0056*/ 	.short	0x0101


	//----- nvinfo : EIATTR_VRC_CTA_INIT_COUNT
	.align		4
        /*0058*/ 	.byte	0x02, 0x4a
	.zero		1
	.zero		1


	//----- nvinfo : EIATTR_EXIT_INSTR_OFFSETS
	.align		4
        /*005c*/ 	.byte	0x04, 0x1c
        /*005e*/ 	.short	(.L_21 - .L_20)


	//   ....[0]....
.L_20:
        /*0060*/ 	.word	0x00002c70


	//   ....[1]....
        /*0064*/ 	.word	0x000033e0


	//   ....[2]....
        /*0068*/ 	.word	0x000045e0


	//----- nvinfo : EIATTR_CRS_STACK_SIZE
	.align		4
.L_21:
        /*006c*/ 	.byte	0x04, 0x1e
        /*006e*/ 	.short	(.L_23 - .L_22)
.L_22:
        /*0070*/ 	.word	0x00000000


	//----- nvinfo : EIATTR_CBANK_PARAM_SIZE
	.align		4
.L_23:
        /*0074*/ 	.byte	0x03, 0x19
        /*0076*/ 	.short	0x0020


	//----- nvinfo : EIATTR_PARAM_CBANK
	.align		4
        /*0078*/ 	.byte	0x04, 0x0a
        /*007a*/ 	.short	(.L_25 - .L_24)
	.align		4
.L_24:
        /*007c*/ 	.word	index@(.nv.constant0._Z12softmax_cudaPfS_mm)
        /*0080*/ 	.short	0x0380
        /*0082*/ 	.short	0x0020


	//----- nvinfo : EIATTR_SW_WAR
	.align		4
.L_25:
        /*0084*/ 	.byte	0x04, 0x36
        /*0086*/ 	.short	(.L_27 - .L_26)
.L_26:
        /*0088*/ 	.word	0x00000008
.L_27:


//--------------------- .nv.callgraph             --------------------------
	.section	.nv.callgraph,"",@"SHT_CUDA_CALLGRAPH"
	.align	4
	.sectionentsize	8
	.align		4
        /*0000*/ 	.word	0x00000000
	.align		4
        /*0004*/ 	.word	0xffffffff
	.align		4
        /*0008*/ 	.word	0x00000000
	.align		4
        /*000c*/ 	.word	0xfffffffe
	.align		4
        /*0010*/ 	.word	0x00000000
	.align		4
        /*0014*/ 	.word	0xfffffffd
	.align		4
        /*0018*/ 	.word	0x00000000
	.align		4
        /*001c*/ 	.word	0xfffffffc


//--------------------- .text._Z12softmax_cudaPfS_mm --------------------------
	.section	.text._Z12softmax_cudaPfS_mm,"ax",@progbits
	.align	128
        .global         _Z12softmax_cudaPfS_mm
        .type           _Z12softmax_cudaPfS_mm,@function
        .size           _Z12softmax_cudaPfS_mm,(.L_x_100 - _Z12softmax_cudaPfS_mm)
        .other          _Z12softmax_cudaPfS_mm,@"STO_CUDA_ENTRY STV_DEFAULT"
_Z12softmax_cudaPfS_mm:
.text._Z12softmax_cudaPfS_mm:
[----:B------:R-:W-:Y:S01]  /*0000*/  LDC R1, c[0x0][0x37c] ;  /* 0x0000df00ff017b82 */ /* 0x000fe20000000800 */
[----:B------:R-:W0:Y:S07]  /*0010*/  S2R R0, SR_TID.X ;  /* 0x0000000000007919 */ /* 0x000e2e0000002100 */
[----:B------:R-:W1:Y:S01]  /*0020*/  LDC R3, c[0x0][0x360] ;  /* 0x0000d800ff037b82 */ /* 0x000e620000000800 */
[----:B------:R-:W2:Y:S01]  /*0030*/  LDCU.64 UR10, c[0x0][0x358] ;  /* 0x00006b00ff0a77ac */ /* 0x000ea20008000a00 */
[----:B------:R-:W-:Y:S01]  /*0040*/  BSSY.RECONVERGENT B0, `(.L_x_0) ;  /* 0x000011e000007945 */ /* 0x000fe20003800200 */
[----:B------:R-:W3:Y:S01]  /*0050*/  LDCU UR9, c[0x0][0x39c] ;  /* 0x00007380ff0977ac */ /* 0x000ee20008000800 */
[----:B------:R-:W4:Y:S01]  /*0060*/  LDCU UR15, c[0x0][0x39c] ;  /* 0x00007380ff0f77ac */ /* 0x000f220008000800 */
[----:B------:R-:W0:Y:S01]  /*0070*/  LDCU UR14, c[0x0][0x398] ;  /* 0x00007300ff0e77ac */ /* 0x000e220008000800 */
[----:B------:R-:W0:Y:S01]  /*0080*/  LDCU UR16, c[0x0][0x398] ;  /* 0x00007300ff1077ac */ /* 0x000e220008000800 */
[----:B------:R-:W0:Y:S01]  /*0090*/  LDCU.64 UR6, c[0x0][0x398] ;  /* 0x00007300ff0677ac */ /* 0x000e220008000a00 */
[----:B-1----:R-:W-:Y:S01]  /*00a0*/  IMAD.SHL.U32 R5, R3, 0x8, RZ ;  /* 0x0000000803057824 */ /* 0x002fe200078e00ff */
[----:B------:R-:W1:Y:S01]  /*00b0*/  LDCU.64 UR12, c[0x0][0x380] ;  /* 0x00007000ff0c77ac */ /* 0x000e620008000a00 */
[----:B------:R-:W-:-:S03]  /*00c0*/  UMOV UR4, URZ ;  /* 0x000000ff00047c82 */ /* 0x000fc60008000000 */
[----:B0-----:R-:W-:-:S13]  /*00d0*/  ISETP.GE.U32.AND P0, PT, R0, R5, PT ;  /* 0x000000050000720c */ /* 0x001fda0003f06070 */
[----:B--234-:R-:W-:Y:S05]  /*00e0*/  @P0 BRA `(.L_x_1) ;  /* 0x00000010004c0947 */ /* 0x01cfea0003800000 */
[----:B------:R-:W0:Y:S01]  /*00f0*/  I2F.U32.RP R8, R3 ;  /* 0x0000000300087306 */ /* 0x000e220000209000 */
[----:B------:R-:W-:Y:S01]  /*0100*/  IMAD.IADD R2, R0, 0x1, R3 ;  /* 0x0000000100027824 */ /* 0x000fe200078e0203 */
[----:B------:R-:W-:Y:S01]  /*0110*/  ISETP.NE.U32.AND P2, PT, R3, RZ, PT ;  /* 0x000000ff0300720c */ /* 0x000fe20003f45070 */
[----:B------:R-:W2:Y:S01]  /*0120*/  S2R R10, SR_CTAID.X ;  /* 0x00000000000a7919 */ /* 0x000ea20000002500 */
[----:B------:R-:W3:Y:S01]  /*0130*/  LDC.64 R26, c[0x0][0x398] ;  /* 0x0000e600ff1a7b82 */ /* 0x000ee20000000a00 */
[----:B------:R-:W-:Y:S01]  /*0140*/  BSSY.RECONVERGENT B1, `(.L_x_2) ;  /* 0x0000055000017945 */ /* 0x000fe20003800200 */
[----:B------:R-:W-:Y:S02]  /*0150*/  ISETP.GE.U32.AND P0, PT, R2, R5, PT ;  /* 0x000000050200720c */ /* 0x000fe40003f06070 */
[----:B------:R-:W-:Y:S01]  /*0160*/  VIMNMX.U32 R9, PT, PT, R5, R2, !PT ;  /* 0x0000000205097248 */ /* 0x000fe20007fe0000 */
[----:B0-----:R-:W0:Y:S02]  /*0170*/  MUFU.RCP R8, R8 ;  /* 0x0000000800087308 */ /* 0x001e240000001000 */
[----:B0-----:R-:W-:-:S02]  /*0180*/  VIADD R6, R8, 0xffffffe ;  /* 0x0ffffffe08067836 */ /* 0x001fc40000000000 */
[----:B--2---:R-:W-:-:S04]  /*0190*/  IMAD.SHL.U32 R10, R10, 0x8, RZ ;  /* 0x000000080a0a7824 */ /* 0x004fc800078e00ff */
[----:B------:R0:W2:Y:S02]  /*01a0*/  F2I.FTZ.U32.TRUNC.NTZ R7, R6 ;  /* 0x0000000600077305 */ /* 0x0000a4000021f000 */
[----:B0-----:R-:W-:Y:S01]  /*01b0*/  IMAD.MOV.U32 R6, RZ, RZ, RZ ;  /* 0x000000ffff067224 */ /* 0x001fe200078e00ff */
[----:B--2---:R-:W-:-:S05]  /*01c0*/  IADD3 R4, PT, PT, RZ, -R7, RZ ;  /* 0x80000007ff047210 */ /* 0x004fca0007ffe0ff */
[----:B------:R-:W-:Y:S01]  /*01d0*/  IMAD R11, R4, R3, RZ ;  /* 0x00000003040b7224 */ /* 0x000fe200078e02ff */
[----:B------:R-:W-:-:S03]  /*01e0*/  SEL R4, RZ, 0x1, P0 ;  /* 0x00000001ff047807 */ /* 0x000fc60000000000 */
[----:B------:R-:W-:Y:S01]  /*01f0*/  IMAD.HI.U32 R7, R7, R11, R6 ;  /* 0x0000000b07077227 */ /* 0x000fe200078e0006 */
[----:B------:R-:W-:Y:S02]  /*0200*/  IADD3 R2, PT, PT, R9, -R2, -R4 ;  /* 0x8000000209027210 */ /* 0x000fe40007ffe804 */
[----:B------:R-:W3:Y:S03]  /*0210*/  LDC.64 R8, c[0x0][0x390] ;  /* 0x0000e400ff087b82 */ /* 0x000ee60000000a00 */
[----:B------:R-:W-:-:S05]  /*0220*/  IMAD.HI.U32 R7, R7, R2, RZ ;  /* 0x0000000207077227 */ /* 0x000fca00078e00ff */
[----:B------:R-:W-:-:S05]  /*0230*/  IADD3 R6, PT, PT, -R7, RZ, RZ ;  /* 0x000000ff07067210 */ /* 0x000fca0007ffe1ff */
[----:B------:R-:W-:-:S05]  /*0240*/  IMAD R2, R3, R6, R2 ;  /* 0x0000000603027224 */ /* 0x000fca00078e0202 */
[----:B------:R-:W-:-:S13]  /*0250*/  ISETP.GE.U32.AND P0, PT, R2, R3, PT ;  /* 0x000000030200720c */ /* 0x000fda0003f06070 */
[----:B------:R-:W-:Y:S02]  /*0260*/  @P0 IMAD.IADD R2, R2, 0x1, -R3 ;  /* 0x0000000102020824 */ /* 0x000fe400078e0a03 */
[----:B------:R-:W-:-:S03]  /*0270*/  @P0 VIADD R7, R7, 0x1 ;  /* 0x0000000107070836 */ /* 0x000fc60000000000 */
[----:B------:R-:W-:Y:S01]  /*0280*/  ISETP.GE.U32.AND P1, PT, R2, R3, PT ;  /* 0x000000030200720c */ /* 0x000fe20003f26070 */
[----:B---3--:R-:W-:-:S12]  /*0290*/  IMAD R2, R27, R8, RZ ;  /* 0x000000081b027224 */ /* 0x008fd800078e02ff */
[----:B------:R-:W-:Y:S02]  /*02a0*/  @P1 IADD3 R7, PT, PT, R7, 0x1, RZ ;  /* 0x0000000107071810 */ /* 0x000fe40007ffe0ff */
[----:B------:R-:W-:-:S05]  /*02b0*/  @!P2 LOP3.LUT R7, RZ, R3, RZ, 0x33, !PT ;  /* 0x00000003ff07a212 */ /* 0x000fca00078e33ff */
[----:B------:R-:W-:Y:S02]  /*02c0*/  IMAD.IADD R6, R4, 0x1, R7 ;  /* 0x0000000104067824 */ /* 0x000fe400078e0207 */
[C---:B------:R-:W-:Y:S01]  /*02d0*/  IMAD R7, R26.reuse, R9, R2 ;  /* 0x000000091a077224 */ /* 0x040fe200078e0202 */
[----:B------:R-:W-:Y:S01]  /*02e0*/  MOV R2, R0 ;  /* 0x0000000000027202 */ /* 0x000fe20000000f00 */
[----:B------:R-:W-:Y:S01]  /*02f0*/  IMAD.WIDE.U32 R26, R26, R8, RZ ;  /* 0x000000081a1a7225 */ /* 0x000fe200078e00ff */
[----:B------:R-:W-:-:S03]  /*0300*/  LOP3.LUT R4, R6, 0x3, RZ, 0xc0, !PT ;  /* 0x0000000306047812 */ /* 0x000fc600078ec0ff */
[----:B------:R-:W-:Y:S01]  /*0310*/  IMAD R9, R10, R3, RZ ;  /* 0x000000030a097224 */ /* 0x000fe200078e02ff */
[----:B------:R-:W-:Y:S01]  /*0320*/  ISETP.NE.AND P0, PT, R4, 0x3, PT ;  /* 0x000000030400780c */ /* 0x000fe20003f05270 */
[----:B------:R-:W-:-:S12]  /*0330*/  IMAD.IADD R4, R27, 0x1, R7 ;  /* 0x000000011b047824 */ /* 0x000fd800078e0207 */
[----:B------:R-:W-:Y:S05]  /*0340*/  @!P0 BRA `(.L_x_3) ;  /* 0x0000000000d08947 */ /* 0x000fea0003800000 */
[----:B------:R-:W0:Y:S01]  /*0350*/  S2UR UR8, SR_CgaCtaId ;  /* 0x00000000000879c3 */ /* 0x000e220000008800 */
[----:B------:R-:W-:Y:S01]  /*0360*/  VIADD R2, R6, 0x1 ;  /* 0x0000000106027836 */ /* 0x000fe20000000000 */
[----:B------:R-:W-:Y:S01]  /*0370*/  UMOV UR5, 0x400 ;  /* 0x0000040000057882 */ /* 0x000fe20000000000 */
[----:B------:R-:W-:-:S03]  /*0380*/  IADD3 R11, PT, PT, R0, R9, RZ ;  /* 0x00000009000b7210 */ /* 0x000fc60007ffe0ff */
[----:B------:R-:W-:-:S05]  /*0390*/  LOP3.LUT R7, R2, 0x3, RZ, 0xc0, !PT ;  /* 0x0000000302077812 */ /* 0x000fca00078ec0ff */
[----:B------:R-:W-:Y:S02]  /*03a0*/  IMAD R2, R7, R3, R0 ;  /* 0x0000000307027224 */ /* 0x000fe400078e0200 */
[----:B------:R-:W-:Y:S01]  /*03b0*/  IMAD.MOV R7, RZ, RZ, -R7 ;  /* 0x000000ffff077224 */ /* 0x000fe200078e0a07 */
[----:B0-----:R-:W-:-:S06]  /*03c0*/  ULEA UR5, UR8, UR5, 0x18 ;  /* 0x0000000508057291 */ /* 0x001fcc000f8ec0ff */
[----:B------:R-:W-:-:S07]  /*03d0*/  LEA R8, R0, UR5, 0x2 ;  /* 0x0000000500087c11 */ /* 0x000fce000f8e10ff */
.L_x_8:
[----:B------:R-:W-:Y:S01]  /*03e0*/  UISETP.NE.U32.AND UP0, UPT, UR9, URZ, UPT ;  /* 0x000000ff0900728c */ /* 0x000fe2000bf05070 */
[----:B------:R-:W-:-:S05]  /*03f0*/  VIADD R7, R7, 0x1 ;  /* 0x0000000107077836 */ /* 0x000fca0000000000 */
[----:B------:R-:W-:-:S03]  /*0400*/  ISETP.NE.AND P2, PT, R7, RZ, PT ;  /* 0x000000ff0700720c */ /* 0x000fc60003f45270 */
[----:B------:R-:W-:Y:S10]  /*0410*/  BRA.U UP0, `(.L_x_4) ;  /* 0x00000001004c7547 */ /* 0x000ff4000b800000 */
[----:B------:R-:W0:Y:S01]  /*0420*/  I2F.U32.RP R14, UR14 ;  /* 0x0000000e000e7d06 */ /* 0x000e220008209000 */
[----:B------:R-:W-:-:S07]  /*0430*/  ISETP.NE.U32.AND P3, PT, RZ, UR14, PT ;  /* 0x0000000eff007c0c */ /* 0x000fce000bf65070 */
[----:B0-----:R-:W0:Y:S02]  /*0440*/  MUFU.RCP R14, R14 ;  /* 0x0000000e000e7308 */ /* 0x001e240000001000 */
[----:B0-----:R-:W-:-:S06]  /*0450*/  IADD3 R12, PT, PT, R14, 0xffffffe, RZ ;  /* 0x0ffffffe0e0c7810 */ /* 0x001fcc0007ffe0ff */
[----:B------:R0:W2:Y:S02]  /*0460*/  F2I.FTZ.U32.TRUNC.NTZ R13, R12 ;  /* 0x0000000c000d7305 */ /* 0x0000a4000021f000 */
[----:B0-----:R-:W-:Y:S02]  /*0470*/  IMAD.MOV.U32 R12, RZ, RZ, RZ ;  /* 0x000000ffff0c7224 */ /* 0x001fe400078e00ff */
[----:B--2---:R-:W-:-:S04]  /*0480*/  IMAD.MOV R15, RZ, RZ, -R13 ;  /* 0x000000ffff0f7224 */ /* 0x004fc800078e0a0d */
[----:B------:R-:W-:-:S04]  /*0490*/  IMAD R15, R15, UR14, RZ ;  /* 0x0000000e0f0f7c24 */ /* 0x000fc8000f8e02ff */
[----:B------:R-:W-:-:S06]  /*04a0*/  IMAD.HI.U32 R16, R13, R15, R12 ;  /* 0x0000000f0d107227 */ /* 0x000fcc00078e000c */
[----:B------:R-:W-:-:S05]  /*04b0*/  IMAD.HI.U32 R16, R16, R11, RZ ;  /* 0x0000000b10107227 */ /* 0x000fca00078e00ff */
[----:B------:R-:W-:-:S05]  /*04c0*/  IADD3 R18, PT, PT, -R16, RZ, RZ ;  /* 0x000000ff10127210 */ /* 0x000fca0007ffe1ff */
[----:B------:R-:W-:-:S05]  /*04d0*/  IMAD R13, R18, UR14, R11 ;  /* 0x0000000e120d7c24 */ /* 0x000fca000f8e020b */
[----:B------:R-:W-:-:S13]  /*04e0*/  ISETP.GE.U32.AND P0, PT, R13, UR14, PT ;  /* 0x0000000e0d007c0c */ /* 0x000fda000bf06070 */
[----:B------:R-:W-:Y:S02]  /*04f0*/  @P0 VIADD R13, R13, -UR14 ;  /* 0x8000000e0d0d0c36 */ /* 0x000fe40008000000 */
[----:B------:R-:W-:-:S03]  /*0500*/  @P0 VIADD R16, R16, 0x1 ;  /* 0x0000000110100836 */ /* 0x000fc60000000000 */
[----:B------:R-:W-:-:S13]  /*0510*/  ISETP.GE.U32.AND P1, PT, R13, UR14, PT ;  /* 0x0000000e0d007c0c */ /* 0x000fda000bf26070 */
[----:B------:R-:W-:Y:S02]  /*0520*/  @P1 IADD3 R16, PT, PT, R16, 0x1, RZ ;  /* 0x0000000110101810 */ /* 0x000fe40007ffe0ff */
[----:B------:R-:W-:Y:S01]  /*0530*/  @!P3 LOP3.LUT R16, RZ, UR14, RZ, 0x33, !PT ;  /* 0x0000000eff10bc12 */ /* 0x000fe2000f8e33ff */
[----:B------:R-:W-:Y:S06]  /*0540*/  BRA `(.L_x_5) ;  /* 0x00000000000c7947 */ /* 0x000fec0003800000 */
.L_x_4:
[----:B------:R-:W-:Y:S01]  /*0550*/  IMAD.MOV.U32 R13, RZ, RZ, R11 ;  /* 0x000000ffff0d7224 */ /* 0x000fe200078e000b */
[----:B------:R-:W-:-:S07]  /*0560*/  MOV R20, 0x580 ;  /* 0x0000058000147802 */ /* 0x000fce0000000f00 */
[----:B-1----:R-:W-:Y:S05]  /*0570*/  CALL.REL.NOINC `($__internal_0_$__cuda_sm20_div_u64) ;  /* 0x00000040001c7944 */ /* 0x002fea0003c00000 */
.L_x_5:
[----:B------:R-:W-:Y:S01]  /*0580*/  ISETP.GT.U32.AND P0, PT, R26, R11, PT ;  /* 0x0000000b1a00720c */ /* 0x000fe20003f04070 */
[----:B------:R-:W-:Y:S03]  /*0590*/  BSSY.RECONVERGENT B2, `(.L_x_6) ;  /* 0x000000c000027945 */ /* 0x000fe60003800200 */
[----:B------:R-:W-:-:S13]  /*05a0*/  ISETP.GT.U32.AND.EX P0, PT, R4, RZ, PT, P0 ;  /* 0x000000ff0400720c */ /* 0x000fda0003f04100 */
[----:B------:R-:W-:Y:S05]  /*05b0*/  @!P0 BRA `(.L_x_7) ;  /* 0x0000000000248947 */ /* 0x000fea0003800000 */
[----:B-1----:R-:W-:-:S04]  /*05c0*/  LEA R12, P0, R11, UR12, 0x2 ;  /* 0x0000000c0b0c7c11 */ /* 0x002fc8000f8010ff */
[----:B------:R-:W-:-:S06]  /*05d0*/  LEA.HI.X R13, R11, UR13, RZ, 0x2, P0 ;  /* 0x0000000d0b0d7c11 */ /* 0x000fcc00080f14ff */
[----:B------:R-:W2:Y:S01]  /*05e0*/  LDG.E R13, desc[UR10][R12.64] ;  /* 0x0000000a0c0d7981 */ /* 0x000ea2000c1e1900 */
[----:B------:R-:W0:Y:S01]  /*05f0*/  S2UR UR8, SR_CgaCtaId ;  /* 0x00000000000879c3 */ /* 0x000e220000008800 */
[----:B------:R-:W-:Y:S02]  /*0600*/  UMOV UR5, 0x400 ;  /* 0x0000040000057882 */ /* 0x000fe40000000000 */
[----:B0-----:R-:W-:-:S06]  /*0610*/  ULEA UR5, UR8, UR5, 0x18 ;  /* 0x0000000508057291 */ /* 0x001fcc000f8ec0ff */
[----:B------:R-:W-:Y:S01]  /*0620*/  LEA R16, R16, UR5, 0x2 ;  /* 0x0000000510107c11 */ /* 0x000fe2000f8e10ff */
[----:B--2---:R0:W-:Y:S04]  /*0630*/  STS [R8], R13 ;  /* 0x0000000d08007388 */ /* 0x0041e80000000800 */
[----:B------:R0:W-:Y:S02]  /*0640*/  STS [R16], RZ ;  /* 0x000000ff10007388 */ /* 0x0001e40000000800 */
.L_x_7:
[----:B-1----:R-:W-:Y:S05]  /*0650*/  BSYNC.RECONVERGENT B2 ;  /* 0x0000000000027941 */ /* 0x002fea0003800200 */
.L_x_6:
[C---:B0-----:R-:W-:Y:S01]  /*0660*/  IMAD R8, R3.reuse, 0x4, R8 ;  /* 0x0000000403087824 */ /* 0x041fe200078e0208 */
[----:B------:R-:W-:Y:S01]  /*0670*/  IADD3 R11, PT, PT, R3, R11, RZ ;  /* 0x0000000b030b7210 */ /* 0x000fe20007ffe0ff */
[----:B------:R-:W-:Y:S06]  /*0680*/  @P2 BRA `(.L_x_8) ;  /* 0xfffffffc00542947 */ /* 0x000fec000383ffff */
.L_x_3:
[----:B-1----:R-:W-:Y:S05]  /*0690*/  BSYNC.RECONVERGENT B1 ;  /* 0x0000000000017941 */ /* 0x002fea0003800200 */
.L_x_2:
[----:B------:R-:W-:-:S13]  /*06a0*/  ISETP.GE.U32.AND P0, PT, R6, 0x3, PT ;  /* 0x000000030600780c */ /* 0x000fda0003f06070 */
[----:B------:R-:W-:Y:S05]  /*06b0*/  @!P0 BRA `(.L_x_1) ;  /* 0x0000000800d88947 */ /* 0x000fea0003800000 */
[----:B------:R-:W0:Y:S01]  /*06c0*/  S2R R11, SR_CgaCtaId ;  /* 0x00000000000b7919 */ /* 0x000e220000008800 */
[----:B------:R-:W-:Y:S01]  /*06d0*/  MOV R6, 0x400 ;  /* 0x0000040000067802 */ /* 0x000fe20000000f00 */
[C---:B------:R-:W-:Y:S02]  /*06e0*/  IMAD R7, R10.reuse, R3, R3 ;  /* 0x000000030a077224 */ /* 0x040fe400078e0203 */
[C---:B------:R-:W-:Y:S02]  /*06f0*/  VIADD R12, R10.reuse, 0x2 ;  /* 0x000000020a0c7836 */ /* 0x040fe40000000000 */
[----:B------:R-:W-:Y:S02]  /*0700*/  VIADD R14, R10, 0x3 ;  /* 0x000000030a0e7836 */ /* 0x000fe40000000000 */
[C---:B------:R-:W-:Y:S02]  /*0710*/  IMAD.IADD R10, R2.reuse, 0x1, R7 ;  /* 0x00000001020a7824 */ /* 0x040fe400078e0207 */
[----:B------:R-:W-:-:S02]  /*0720*/  IMAD.SHL.U32 R8, R2, 0x4, RZ ;  /* 0x0000000402087824 */ /* 0x000fc400078e00ff */
[-CC-:B------:R-:W-:Y:S02]  /*0730*/  IMAD R12, R12, R3.reuse, R2.reuse ;  /* 0x000000030c0c7224 */ /* 0x180fe400078e0202 */
[----:B------:R-:W-:Y:S01]  /*0740*/  IMAD R14, R14, R3, R2 ;  /* 0x000000030e0e7224 */ /* 0x000fe200078e0202 */
[----:B0-----:R-:W-:Y:S02]  /*0750*/  LEA R16, R11, R6, 0x18 ;  /* 0x000000060b107211 */ /* 0x001fe400078ec0ff */
[----:B------:R-:W-:Y:S02]  /*0760*/  IADD3 R6, PT, PT, R9, R2, RZ ;  /* 0x0000000209067210 */ /* 0x000fe40007ffe0ff */
[----:B------:R-:W-:Y:S01]  /*0770*/  IADD3 R7, PT, PT, R5, R16, RZ ;  /* 0x0000001005077210 */ /* 0x000fe20007ffe0ff */
[C-C-:B------:R-:W-:Y:S02]  /*0780*/  IMAD R9, R3.reuse, 0xc, R16.reuse ;  /* 0x0000000c03097824 */ /* 0x140fe400078e0210 */
[----:B------:R-:W-:-:S07]  /*0790*/  IMAD R11, R3, 0x4, R16 ;  /* 0x00000004030b7824 */ /* 0x000fce00078e0210 */
.L_x_15:
[----:B------:R-:W-:-:S13]  /*07a0*/  ISETP.NE.U32.AND P2, PT, RZ, UR15, PT ;  /* 0x0000000fff007c0c */ /* 0x000fda000bf45070 */
[----:B------:R-:W-:Y:S05]  /*07b0*/  @P2 BRA `(.L_x_9) ;  /* 0x00000000004c2947 */ /* 0x000fea0003800000 */
[----:B------:R-:W0:Y:S01]  /*07c0*/  I2F.U32.RP R18, UR16 ;  /* 0x0000001000127d06 */ /* 0x000e220008209000 */
[----:B------:R-:W-:-:S07]  /*07d0*/  ISETP.NE.U32.AND P3, PT, RZ, UR16, PT ;  /* 0x00000010ff007c0c */ /* 0x000fce000bf65070 */
[----:B0-----:R-:W0:Y:S02]  /*07e0*/  MUFU.RCP R18, R18 ;  /* 0x0000001200127308 */ /* 0x001e240000001000 */
[----:B0-----:R-:W-:-:S06]  /*07f0*/  VIADD R16, R18, 0xffffffe ;  /* 0x0ffffffe12107836 */ /* 0x001fcc0000000000 */
[----:B------:R0:W1:Y:S02]  /*0800*/  F2I.FTZ.U32.TRUNC.NTZ R17, R16 ;  /* 0x0000001000117305 */ /* 0x000064000021f000 */
[----:B0-----:R-:W-:Y:S01]  /*0810*/  IMAD.MOV.U32 R16, RZ, RZ, RZ ;  /* 0x000000ffff107224 */ /* 0x001fe200078e00ff */
[----:B-1----:R-:W-:-:S05]  /*0820*/  IADD3 R13, PT, PT, RZ, -R17, RZ ;  /* 0x80000011ff0d7210 */ /* 0x002fca0007ffe0ff */
[----:B------:R-:W-:-:S04]  /*0830*/  IMAD R13, R13, UR16, RZ ;  /* 0x000000100d0d7c24 */ /* 0x000fc8000f8e02ff */
[----:B------:R-:W-:-:S06]  /*0840*/  IMAD.HI.U32 R13, R17, R13, R16 ;  /* 0x0000000d110d7227 */ /* 0x000fcc00078e0010 */
[----:B------:R-:W-:-:S04]  /*0850*/  IMAD.HI.U32 R13, R13, R6, RZ ;  /* 0x000000060d0d7227 */ /* 0x000fc800078e00ff */
[----:B------:R-:W-:-:S04]  /*0860*/  IMAD.MOV R15, RZ, RZ, -R13 ;  /* 0x000000ffff0f7224 */ /* 0x000fc800078e0a0d */
[----:B------:R-:W-:-:S05]  /*0870*/  IMAD R15, R15, UR16, R6 ;  /* 0x000000100f0f7c24 */ /* 0x000fca000f8e0206 */
[----:B------:R-:W-:-:S13]  /*0880*/  ISETP.GE.U32.AND P0, PT, R15, UR16, PT ;  /* 0x000000100f007c0c */ /* 0x000fda000bf06070 */
[----:B------:R-:W-:Y:S01]  /*0890*/  @P0 IADD3 R15, PT, PT, R15, -UR16, RZ ;  /* 0x800000100f0f0c10 */ /* 0x000fe2000fffe0ff */
[----:B------:R-:W-:-:S03]  /*08a0*/  @P0 VIADD R13, R13, 0x1 ;  /* 0x000000010d0d0836 */ /* 0x000fc60000000000 */
[----:B------:R-:W-:-:S13]  /*08b0*/  ISETP.GE.U32.AND P1, PT, R15, UR16, PT ;  /* 0x000000100f007c0c */ /* 0x000fda000bf26070 */
[----:B------:R-:W-:Y:S01]  /*08c0*/  @P1 VIADD R13, R13, 0x1 ;  /* 0x000000010d0d1836 */ /* 0x000fe20000000000 */
[----:B------:R-:W-:Y:S01]  /*08d0*/  @!P3 LOP3.LUT R13, RZ, UR16, RZ, 0x33, !PT ;  /* 0x00000010ff0dbc12 */ /* 0x000fe2000f8e33ff */
[----:B------:R-:W-:Y:S06]  /*08e0*/  BRA `(.L_x_10) ;  /* 0x0000000000107947 */ /* 0x000fec0003800000 */
.L_x_9:
[----:B------:R-:W-:Y:S02]  /*08f0*/  MOV R13, R6 ;  /* 0x00000006000d7202 */ /* 0x000fe40000000f00 */
[----:B------:R-:W-:-:S07]  /*0900*/  MOV R20, 0x920 ;  /* 0x0000092000147802 */ /* 0x000fce0000000f00 */
[----:B------:R-:W-:Y:S05]  /*0910*/  CALL.REL.NOINC `($__internal_0_$__cuda_sm20_div_u64) ;  /* 0x0000003c00347944 */ /* 0x000fea0003c00000 */
[----:B------:R-:W-:-:S07]  /*0920*/  IMAD.MOV.U32 R13, RZ, RZ, R16 ;  /* 0x000000ffff0d7224 */ /* 0x000fce00078e0010 */
.L_x_10:
[----:B------:R-:W-:Y:S01]  /*0930*/  ISETP.GT.U32.AND P0, PT, R26, R6, PT ;  /* 0x000000061a00720c */ /* 0x000fe20003f04070 */
[----:B------:R-:W0:Y:S03]  /*0940*/  @!P2 LDC R15, c[0x0][0x398] ;  /* 0x0000e600ff0fab82 */ /* 0x000e260000000800 */
[----:B------:R-:W-:-:S13]  /*0950*/  ISETP.GT.U32.AND.EX P0, PT, R4, RZ, PT, P0 ;  /* 0x000000ff0400720c */ /* 0x000fda0003f04100 */
[----:B------:R-:W1:Y:S02]  /*0960*/  @P0 LDC.64 R16, c[0x0][0x380] ;  /* 0x0000e000ff100b82 */ /* 0x000e640000000a00 */
[----:B-1----:R-:W-:-:S04]  /*0970*/  @P0 LEA R16, P1, R6, R16, 0x2 ;  /* 0x0000001006100211 */ /* 0x002fc800078210ff */
[----:B------:R-:W-:-:S05]  /*0980*/  @P0 LEA.HI.X R17, R6, R17, RZ, 0x2, P1 ;  /* 0x0000001106110211 */ /* 0x000fca00008f14ff */
[----:B------:R1:W2:Y:S01]  /*0990*/  @P0 LDG.E R16, desc[UR10][R16.64] ;  /* 0x0000000a10100981 */ /* 0x0002a2000c1e1900 */
[----:B0-----:R-:W0:Y:S01]  /*09a0*/  @!P2 I2F.U32.RP R21, R15 ;  /* 0x0000000f0015a306 */ /* 0x001e220000209000 */
[----:B------:R-:W-:Y:S01]  /*09b0*/  PLOP3.LUT P3, PT, PT, PT, PT, 0x8, 0x80 ;  /* 0x000000000080781c */ /* 0x000fe20003f6e170 */
[----:B------:R-:W3:Y:S01]  /*09c0*/  @P0 S2R R20, SR_CgaCtaId ;  /* 0x0000000000140919 */ /* 0x000ee20000008800 */
[----:B------:R-:W-:Y:S02]  /*09d0*/  PLOP3.LUT P4, PT, PT, PT, PT, 0x8, 0x80 ;  /* 0x000000000080781c */ /* 0x000fe40003f8e170 */
[----:B-1----:R-:W-:-:S03]  /*09e0*/  @P0 MOV R17, 0x400 ;  /* 0x0000040000110802 */ /* 0x002fc60000000f00 */
[----:B0-----:R-:W0:Y:S02]  /*09f0*/  @!P2 MUFU.RCP R21, R21 ;  /* 0x000000150015a308 */ /* 0x001e240000001000 */
[----:B0-----:R-:W-:Y:S01]  /*0a00*/  @!P2 VIADD R22, R21, 0xffffffe ;  /* 0x0ffffffe1516a836 */ /* 0x001fe20000000000 */
[----:B---3--:R-:W-:-:S05]  /*0a10*/  @P0 LEA R20, R20, R17, 0x18 ;  /* 0x0000001114140211 */ /* 0x008fca00078ec0ff */
[----:B------:R-:W0:Y:S01]  /*0a20*/  @!P2 F2I.FTZ.U32.TRUNC.NTZ R19, R22 ;  /* 0x000000160013a305 */ /* 0x000e22000021f000 */
[----:B------:R-:W-:Y:S01]  /*0a30*/  @P0 IMAD.IADD R17, R20, 0x1, R8 ;  /* 0x0000000114110824 */ /* 0x000fe200078e0208 */
[----:B0-----:R-:W-:-:S05]  /*0a40*/  IADD3 R18, PT, PT, RZ, -R19, RZ ;  /* 0x80000013ff127210 */ /* 0x001fca0007ffe0ff */
[----:B------:R-:W-:Y:S02]  /*0a50*/  @!P2 IMAD R23, R18, R15, RZ ;  /* 0x0000000f1217a224 */ /* 0x000fe400078e02ff */
[----:B------:R-:W-:-:S04]  /*0a60*/  @!P2 IMAD.MOV.U32 R18, RZ, RZ, RZ ;  /* 0x000000ffff12a224 */ /* 0x000fc800078e00ff */
[----:B------:R-:W-:-:S06]  /*0a70*/  @!P2 IMAD.HI.U32 R19, R19, R23, R18 ;  /* 0x000000171313a227 */ /* 0x000fcc00078e0012 */
[----:B------:R-:W-:-:S04]  /*0a80*/  @!P2 IMAD.HI.U32 R19, R19, R10, RZ ;  /* 0x0000000a1313a227 */ /* 0x000fc800078e00ff */
[----:B------:R-:W-:-:S04]  /*0a90*/  @!P2 IMAD.MOV R18, RZ, RZ, -R19 ;  /* 0x000000ffff12a224 */ /* 0x000fc800078e0a13 */
[----:B------:R-:W-:-:S05]  /*0aa0*/  @!P2 IMAD R18, R15, R18, R10 ;  /* 0x000000120f12a224 */ /* 0x000fca00078e020a */
[----:B------:R-:W-:-:S04]  /*0ab0*/  @!P2 ISETP.GE.U32.AND P1, PT, R18, R15, PT ;  /* 0x0000000f1200a20c */ /* 0x000fc80003f26070 */
[----:B------:R-:W-:-:S13]  /*0ac0*/  @!P2 PLOP3.LUT P3, PT, P1, PT, PT, 0x80, 0x8 ;  /* 0x000000000008a81c */ /* 0x000fda0000f6f070 */
[-C--:B------:R-:W-:Y:S02]  /*0ad0*/  @P3 IADD3 R18, PT, PT, R18, -R15.reuse, RZ ;  /* 0x8000000f12123210 */ /* 0x080fe40007ffe0ff */
[----:B------:R-:W-:Y:S02]  /*0ae0*/  @P3 IADD3 R19, PT, PT, R19, 0x1, RZ ;  /* 0x0000000113133810 */ /* 0x000fe40007ffe0ff */
[----:B------:R-:W-:Y:S01]  /*0af0*/  @!P2 ISETP.GE.U32.AND P1, PT, R18, R15, PT ;  /* 0x0000000f1200a20c */ /* 0x000fe20003f26070 */
[----:B------:R-:W-:-:S03]  /*0b00*/  @P0 IMAD R18, R13, 0x4, R20 ;  /* 0x000000040d120824 */ /* 0x000fc600078e0214 */
[----:B------:R-:W-:Y:S02]  /*0b10*/  @!P2 PLOP3.LUT P4, PT, P1, PT, PT, 0x80, 0x8 ;  /* 0x000000000008a81c */ /* 0x000fe40000f8f070 */
[----:B------:R-:W-:-:S11]  /*0b20*/  ISETP.NE.U32.OR P1, PT, R15, RZ, P2 ;  /* 0x000000ff0f00720c */ /* 0x000fd60001725470 */
[----:B------:R-:W-:Y:S02]  /*0b30*/  @P4 VIADD R19, R19, 0x1 ;  /* 0x0000000113134836 */ /* 0x000fe40000000000 */
[----:B------:R-:W-:-:S05]  /*0b40*/  @!P1 LOP3.LUT R19, RZ, R15, RZ, 0x33, !PT ;  /* 0x0000000fff139212 */ /* 0x000fca00078e33ff */
[----:B------:R-:W-:Y:S01]  /*0b50*/  @!P2 IMAD.MOV.U32 R13, RZ, RZ, R19 ;  /* 0x000000ffff0da224 */ /* 0x000fe200078e0013 */
[----:B--2---:R0:W-:Y:S04]  /*0b60*/  @P0 STS [R17], R16 ;  /* 0x0000001011000388 */ /* 0x0041e80000000800 */
[----:B------:R0:W-:Y:S01]  /*0b70*/  @P0 STS [R18], RZ ;  /* 0x000000ff12000388 */ /* 0x0001e20000000800 */
[----:B------:R-:W-:Y:S05]  /*0b80*/  @!P2 BRA `(.L_x_11) ;  /* 0x000000000010a947 */ /* 0x000fea0003800000 */
[----:B------:R-:W-:Y:S02]  /*0b90*/  MOV R13, R10 ;  /* 0x0000000a000d7202 */ /* 0x000fe40000000f00 */
[----:B------:R-:W-:-:S07]  /*0ba0*/  MOV R20, 0xbc0 ;  /* 0x00000bc000147802 */ /* 0x000fce0000000f00 */
[----:B0-----:R-:W-:Y:S05]  /*0bb0*/  CALL.REL.NOINC `($__internal_0_$__cuda_sm20_div_u64) ;  /* 0x00000038008c7944 */ /* 0x001fea0003c00000 */
[----:B------:R-:W-:-:S07]  /*0bc0*/  IMAD.MOV.U32 R13, RZ, RZ, R16 ;  /* 0x000000ffff0d7224 */ /* 0x000fce00078e0010 */
.L_x_11:
[----:B------:R-:W-:Y:S01]  /*0bd0*/  ISETP.GT.U32.AND P0, PT, R26, R10, PT ;  /* 0x0000000a1a00720c */ /* 0x000fe20003f04070 */
[----:B------:R-:W1:Y:S03]  /*0be0*/  @!P2 LDC R15, c[0x0][0x398] ;  /* 0x0000e600ff0fab82 */ /* 0x000e660000000800 */
[----:B------:R-:W-:-:S13]  /*0bf0*/  ISETP.GT.U32.AND.EX P0, PT, R4, RZ, PT, P0 ;  /* 0x000000ff0400720c */ /* 0x000fda0003f04100 */
[----:B0-----:R-:W0:Y:S02]  /*0c00*/  @P0 LDC.64 R16, c[0x0][0x380] ;  /* 0x0000e000ff100b82 */ /* 0x001e240000000a00 */
[----:B0-----:R-:W-:-:S04]  /*0c10*/  @P0 LEA R16, P1, R10, R16, 0x2 ;  /* 0x000000100a100211 */ /* 0x001fc800078210ff */
[----:B------:R-:W-:-:S05]  /*0c20*/  @P0 LEA.HI.X R17, R10, R17, RZ, 0x2, P1 ;  /* 0x000000110a110211 */ /* 0x000fca00008f14ff */
[----:B------:R0:W2:Y:S01]  /*0c30*/  @P0 LDG.E R16, desc[UR10][R16.64] ;  /* 0x0000000a10100981 */ /* 0x0000a2000c1e1900 */
[----:B-1----:R-:W1:Y:S01]  /*0c40*/  @!P2 I2F.U32.RP R21, R15 ;  /* 0x0000000f0015a306 */ /* 0x002e620000209000 */
[----:B------:R-:W-:Y:S01]  /*0c50*/  PLOP3.LUT P3, PT, PT, PT, PT, 0x8, 0x80 ;  /* 0x000000000080781c */ /* 0x000fe20003f6e170 */
[----:B------:R-:W3:Y:S01]  /*0c60*/  @P0 S2R R22, SR_CgaCtaId ;  /* 0x0000000000160919 */ /* 0x000ee20000008800 */
[----:B------:R-:W-:Y:S02]  /*0c70*/  PLOP3.LUT P4, PT, PT, PT, PT, 0x8, 0x80 ;  /* 0x000000000080781c */ /* 0x000fe40003f8e170 */
[----:B0-----:R-:W-:-:S03]  /*0c80*/  @P0 MOV R17, 0x400 ;  /* 0x0000040000110802 */ /* 0x001fc60000000f00 */
[----:B-1----:R-:W0:Y:S02]  /*0c90*/  @!P2 MUFU.RCP R21, R21 ;  /* 0x000000150015a308 */ /* 0x002e240000001000 */
[----:B0-----:R-:W-:Y:S01]  /*0ca0*/  @!P2 VIADD R19, R21, 0xffffffe ;  /* 0x0ffffffe1513a836 */ /* 0x001fe20000000000 */
[----:B---3--:R-:W-:Y:S01]  /*0cb0*/  @P0 LEA R22, R22, R17, 0x18 ;  /* 0x0000001116160211 */ /* 0x008fe200078ec0ff */
[----:B------:R-:W-:-:S04]  /*0cc0*/  @P0 IMAD.IADD R17, R11, 0x1, R8 ;  /* 0x000000010b110824 */ /* 0x000fc800078e0208 */
[----:B------:R-:W0:Y:S01]  /*0cd0*/  @!P2 F2I.FTZ.U32.TRUNC.NTZ R19, R19 ;  /* 0x000000130013a305 */ /* 0x000e22000021f000 */
[----:B------:R-:W-:Y:S01]  /*0ce0*/  @P0 IMAD R13, R13, 0x4, R22 ;  /* 0x000000040d0d0824 */ /* 0x000fe200078e0216 */
        /* <DEDUP_REMOVED lines=11> */
[----:B------:R-:W-:-:S04]  /*0da0*/  @!P2 ISETP.GE.U32.AND P1, PT, R20, R15, PT ;  /* 0x0000000f1400a20c */ /* 0x000fc80003f26070 */
[----:B------:R-:W-:Y:S02]  /*0db0*/  @!P2 PLOP3.LUT P4, PT, P1, PT, PT, 0x80, 0x8 ;  /* 0x000000000008a81c */ /* 0x000fe40000f8f070 */
[----:B------:R-:W-:-:S11]  /*0dc0*/  ISETP.NE.U32.OR P1, PT, R15, RZ, P2 ;  /* 0x000000ff0f00720c */ /* 0x000fd60001725470 */
[----:B------:R-:W-:Y:S02]  /*0dd0*/  @P4 VIADD R18, R18, 0x1 ;  /* 0x0000000112124836 */ /* 0x000fe40000000000 */
[----:B------:R-:W-:Y:S01]  /*0de0*/  @!P1 LOP3.LUT R18, RZ, R15, RZ, 0x33, !PT ;  /* 0x0000000fff129212 */ /* 0x000fe200078e33ff */
[----:B--2---:R0:W-:Y:S04]  /*0df0*/  @P0 STS [R17], R16 ;  /* 0x0000001011000388 */ /* 0x0041e80000000800 */
[----:B------:R0:W-:Y:S01]  /*0e00*/  @P0 STS [R13], RZ ;  /* 0x000000ff0d000388 */ /* 0x0001e20000000800 */
[----:B------:R-:W-:Y:S05]  /*0e10*/  @!P2 BRA `(.L_x_12) ;  /* 0x000000000010a947 */ /* 0x000fea0003800000 */
[----:B0-----:R-:W-:Y:S01]  /*0e20*/  IMAD.MOV.U32 R13, RZ, RZ, R12 ;  /* 0x000000ffff0d7224 */ /* 0x001fe200078e000c */
[----:B------:R-:W-:-:S07]  /*0e30*/  MOV R20, 0xe50 ;  /* 0x00000e5000147802 */ /* 0x000fce0000000f00 */
[----:B------:R-:W-:Y:S05]  /*0e40*/  CALL.REL.NOINC `($__internal_0_$__cuda_sm20_div_u64) ;  /* 0x0000003400e87944 */ /* 0x000fea0003c00000 */
[----:B------:R-:W-:-:S07]  /*0e50*/  MOV R18, R16 ;  /* 0x0000001000127202 */ /* 0x000fce0000000f00 */
.L_x_12:
[----:B------:R-:W-:-:S04]  /*0e60*/  ISETP.GT.U32.AND P0, PT, R26, R12, PT ;  /* 0x0000000c1a00720c */ /* 0x000fc80003f04070 */
[----:B------:R-:W-:-:S13]  /*0e70*/  ISETP.GT.U32.AND.EX P0, PT, R4, RZ, PT, P0 ;  /* 0x000000ff0400720c */ /* 0x000fda0003f04100 */
[----:B0-----:R-:W0:Y:S02]  /*0e80*/  @P0 LDC.64 R16, c[0x0][0x380] ;  /* 0x0000e000ff100b82 */ /* 0x001e240000000a00 */
[----:B0-----:R-:W-:-:S04]  /*0e90*/  @P0 LEA R16, P1, R12, R16, 0x2 ;  /* 0x000000100c100211 */ /* 0x001fc800078210ff */
[----:B------:R-:W-:-:S05]  /*0ea0*/  @P0 LEA.HI.X R17, R12, R17, RZ, 0x2, P1 ;  /* 0x000000110c110211 */ /* 0x000fca00008f14ff */
[----:B------:R-:W2:Y:S01]  /*0eb0*/  @P0 LDG.E R16, desc[UR10][R16.64] ;  /* 0x0000000a10100981 */ /* 0x000ea2000c1e1900 */
[----:B------:R-:W-:Y:S01]  /*0ec0*/  @P0 MOV R13, 0x400 ;  /* 0x00000400000d0802 */ /* 0x000fe20000000f00 */
[----:B------:R-:W-:Y:S01]  /*0ed0*/  UISETP.NE.U32.AND UP0, UPT, UR15, URZ, UPT ;  /* 0x000000ff0f00728c */ /* 0x000fe2000bf05070 */
[----:B------:R-:W-:Y:S01]  /*0ee0*/  IADD3 R2, PT, PT, R3, R2, R3 ;  /* 0x0000000203027210 */ /* 0x000fe20007ffe003 */
[----:B------:R-:W0:Y:S02]  /*0ef0*/  @P0 S2R R20, SR_CgaCtaId ;  /* 0x0000000000140919 */ /* 0x000e240000008800 */
[----:B0-----:R-:W-:Y:S01]  /*0f00*/  @P0 LEA R15, R20, R13, 0x18 ;  /* 0x0000000d140f0211 */ /* 0x001fe200078ec0ff */
[----:B------:R-:W-:-:S04]  /*0f10*/  @P0 IMAD.IADD R13, R7, 0x1, R8 ;  /* 0x00000001070d0824 */ /* 0x000fc800078e0208 */
[----:B------:R-:W-:Y:S01]  /*0f20*/  @P0 IMAD R18, R18, 0x4, R15 ;  /* 0x0000000412120824 */ /* 0x000fe200078e020f */
[----:B--2---:R0:W-:Y:S04]  /*0f30*/  @P0 STS [R13], R16 ;  /* 0x000000100d000388 */ /* 0x0041e80000000800 */
[----:B------:R0:W-:Y:S01]  /*0f40*/  @P0 STS [R18], RZ ;  /* 0x000000ff12000388 */ /* 0x0001e20000000800 */
[----:B------:R-:W-:Y:S05]  /*0f50*/  BRA.U UP0, `(.L_x_13) ;  /* 0x00000001004c7547 */ /* 0x000fea000b800000 */
[----:B0-----:R-:W0:Y:S01]  /*0f60*/  I2F.U32.RP R18, UR16 ;  /* 0x0000001000127d06 */ /* 0x001e220008209000 */
[----:B------:R-:W-:-:S07]  /*0f70*/  ISETP.NE.U32.AND P2, PT, RZ, UR16, PT ;  /* 0x00000010ff007c0c */ /* 0x000fce000bf45070 */
[----:B0-----:R-:W0:Y:S02]  /*0f80*/  MUFU.RCP R18, R18 ;  /* 0x0000001200127308 */ /* 0x001e240000001000 */
[----:B0-----:R-:W-:-:S06]  /*0f90*/  IADD3 R16, PT, PT, R18, 0xffffffe, RZ ;  /* 0x0ffffffe12107810 */ /* 0x001fcc0007ffe0ff */
[----:B------:R0:W1:Y:S02]  /*0fa0*/  F2I.FTZ.U32.TRUNC.NTZ R17, R16 ;  /* 0x0000001000117305 */ /* 0x000064000021f000 */
[----:B0-----:R-:W-:Y:S02]  /*0fb0*/  IMAD.MOV.U32 R16, RZ, RZ, RZ ;  /* 0x000000ffff107224 */ /* 0x001fe400078e00ff */
[----:B-1----:R-:W-:-:S04]  /*0fc0*/  IMAD.MOV R13, RZ, RZ, -R17 ;  /* 0x000000ffff0d7224 */ /* 0x002fc800078e0a11 */
        /* <DEDUP_REMOVED lines=12> */
.L_x_13:
[----:B0-----:R-:W-:Y:S01]  /*1090*/  IMAD.MOV.U32 R13, RZ, RZ, R14 ;  /* 0x000000ffff0d7224 */ /* 0x001fe200078e000e */
[----:B------:R-:W-:-:S07]  /*10a0*/  MOV R20, 0x10c0 ;  /* 0x000010c000147802 */ /* 0x000fce0000000f00 */
[----:B------:R-:W-:Y:S05]  /*10b0*/  CALL.REL.NOINC `($__internal_0_$__cuda_sm20_div_u64) ;  /* 0x00000034004c7944 */ /* 0x000fea0003c00000 */
[----:B------:R-:W-:-:S07]  /*10c0*/  IMAD.MOV.U32 R13, RZ, RZ, R16 ;  /* 0x000000ffff0d7224 */ /* 0x000fce00078e0010 */
.L_x_14:
[----:B------:R-:W-:-:S04]  /*10d0*/  ISETP.GT.U32.AND P0, PT, R26, R14, PT ;  /* 0x0000000e1a00720c */ /* 0x000fc80003f04070 */
[----:B------:R-:W-:-:S13]  /*10e0*/  ISETP.GT.U32.AND.EX P0, PT, R4, RZ, PT, P0 ;  /* 0x000000ff0400720c */ /* 0x000fda0003f04100 */
[----:B------:R-:W0:Y:S02]  /*10f0*/  @P0 LDC.64 R16, c[0x0][0x380] ;  /* 0x0000e000ff100b82 */ /* 0x000e240000000a00 */
[----:B0-----:R-:W-:-:S04]  /*1100*/  @P0 LEA R16, P1, R14, R16, 0x2 ;  /* 0x000000100e100211 */ /* 0x001fc800078210ff */
[----:B------:R-:W-:-:S05]  /*1110*/  @P0 LEA.HI.X R17, R14, R17, RZ, 0x2, P1 ;  /* 0x000000110e110211 */ /* 0x000fca00008f14ff */
[----:B------:R-:W2:Y:S01]  /*1120*/  @P0 LDG.E R16, desc[UR10][R16.64] ;  /* 0x0000000a10100981 */ /* 0x000ea2000c1e1900 */
[----:B------:R-:W-:Y:S01]  /*1130*/  @P0 MOV R15, 0x400 ;  /* 0x00000400000f0802 */ /* 0x000fe20000000f00 */
[C---:B------:R-:W-:Y:S01]  /*1140*/  IMAD R10, R3.reuse, 0x4, R10 ;  /* 0x00000004030a7824 */ /* 0x040fe200078e020a */
[C---:B------:R-:W-:Y:S01]  /*1150*/  IADD3 R2, PT, PT, R3.reuse, R2, R3 ;  /* 0x0000000203027210 */ /* 0x040fe20007ffe003 */
[----:B------:R-:W0:Y:S01]  /*1160*/  @P0 S2R R18, SR_CgaCtaId ;  /* 0x0000000000120919 */ /* 0x000e220000008800 */
[C---:B------:R-:W-:Y:S01]  /*1170*/  LEA R12, R3.reuse, R12, 0x2 ;  /* 0x0000000c030c7211 */ /* 0x040fe200078e10ff */
[C---:B------:R-:W-:Y:S01]  /*1180*/  IMAD R6, R3.reuse, 0x4, R6 ;  /* 0x0000000403067824 */ /* 0x040fe200078e0206 */
[----:B------:R-:W-:Y:S02]  /*1190*/  LEA R14, R3, R14, 0x2 ;  /* 0x0000000e030e7211 */ /* 0x000fe400078e10ff */
[----:B0-----:R-:W-:Y:S02]  /*11a0*/  @P0 LEA R18, R18, R15, 0x18 ;  /* 0x0000000f12120211 */ /* 0x001fe400078ec0ff */
[----:B------:R-:W-:Y:S01]  /*11b0*/  @P0 IADD3 R15, PT, PT, R9, R8, RZ ;  /* 0x00000008090f0210 */ /* 0x000fe20007ffe0ff */
[----:B------:R-:W-:-:S02]  /*11c0*/  IMAD R8, R3, 0x10, R8 ;  /* 0x0000001003087824 */ /* 0x000fc400078e0208 */
[----:B------:R-:W-:Y:S02]  /*11d0*/  @P0 IMAD R13, R13, 0x4, R18 ;  /* 0x000000040d0d0824 */ /* 0x000fe400078e0212 */
[----:B--2---:R0:W-:Y:S04]  /*11e0*/  @P0 STS [R15], R16 ;  /* 0x000000100f000388 */ /* 0x0041e80000000800 */
[----:B------:R0:W-:Y:S01]  /*11f0*/  @P0 STS [R13], RZ ;  /* 0x000000ff0d000388 */ /* 0x0001e20000000800 */
[----:B------:R-:W-:-:S13]  /*1200*/  ISETP.GE.U32.AND P0, PT, R2, R5, PT ;  /* 0x000000050200720c */ /* 0x000fda0003f06070 */
[----:B0-----:R-:W-:Y:S05]  /*1210*/  @!P0 BRA `(.L_x_15) ;  /* 0xfffffff400608947 */ /* 0x001fea000383ffff */
.L_x_1:
[----:B-1----:R-:W-:Y:S05]  /*1220*/  BSYNC.RECONVERGENT B0 ;  /* 0x0000000000007941 */ /* 0x002fea0003800200 */
.L_x_0:
[----:B------:R-:W-:Y:S01]  /*1230*/  BAR.SYNC.DEFER_BLOCKING 0x0 ;  /* 0x0000000000007b1d */ /* 0x000fe20000010000 */
[----:B------:R-:W-:-:S13]  /*1240*/  ISETP.GE.U32.AND P0, PT, R0, R5, PT ;  /* 0x000000050000720c */ /* 0x000fda0003f06070 */
[----:B------:R-:W-:Y:S05]  /*1250*/  @P0 BRA `(.L_x_16) ;  /* 0x0000000000f80947 */ /* 0x000fea0003800000 */
[----:B------:R-:W0:Y:S01]  /*1260*/  LDC.64 R6, c[0x0][0x390] ;  /* 0x0000e400ff067b82 */ /* 0x000e220000000a00 */
[----:B------:R-:W-:-:S07]  /*1270*/  UMOV UR5, 0x400 ;  /* 0x0000040000057882 */ /* 0x000fce0000000000 */
[----:B------:R-:W0:Y:S08]  /*1280*/  LDC.64 R8, c[0x0][0x398] ;  /* 0x0000e600ff087b82 */ /* 0x000e300000000a00 */
[----:B------:R-:W1:Y:S08]  /*1290*/  S2UR UR8, SR_CgaCtaId ;  /* 0x00000000000879c3 */ /* 0x000e700000008800 */
[----:B------:R-:W2:Y:S01]  /*12a0*/  S2UR UR9, SR_CTAID.X ;  /* 0x00000000000979c3 */ /* 0x000ea20000002500 */
[----:B0-----:R-:W-:-:S04]  /*12b0*/  IMAD R9, R9, R6, RZ ;  /* 0x0000000609097224 */ /* 0x001fc800078e02ff */
[C---:B------:R-:W-:Y:S02]  /*12c0*/  IMAD R11, R8.reuse, R7, R9 ;  /* 0x00000007080b7224 */ /* 0x040fe400078e0209 */
[----:B------:R-:W-:Y:S01]  /*12d0*/  IMAD.WIDE.U32 R8, R8, R6, RZ ;  /* 0x0000000608087225 */ /* 0x000fe200078e00ff */
[----:B-1----:R-:W-:-:S03]  /*12e0*/  ULEA UR5, UR8, UR5, 0x18 ;  /* 0x0000000508057291 */ /* 0x002fc6000f8ec0ff */
[----:B------:R-:W-:Y:S01]  /*12f0*/  IMAD.MOV.U32 R6, RZ, RZ, R0 ;  /* 0x000000ffff067224 */ /* 0x000fe200078e0000 */
[----:B------:R-:W-:Y:S02]  /*1300*/  IADD3 R4, PT, PT, R9, R11, RZ ;  /* 0x0000000b09047210 */ /* 0x000fe40007ffe0ff */
[----:B------:R-:W-:Y:S02]  /*1310*/  IMAD.U32 R2, RZ, RZ, UR5 ;  /* 0x00000005ff027e24 */ /* 0x000fe4000f8e00ff */
[----:B--2---:R-:W-:-:S07]  /*1320*/  IMAD R7, R3, UR9, RZ ;  /* 0x0000000903077c24 */ /* 0x004fce000f8e02ff */
.L_x_22:
[----:B------:R-:W-:Y:S01]  /*1330*/  IMAD R13, R7, 0x8, R6 ;  /* 0x00000008070d7824 */ /* 0x000fe200078e0206 */
[----:B------:R-:W-:Y:S04]  /*1340*/  BSSY B0, `(.L_x_17) ;  /* 0x000002c000007945 */ /* 0x000fe80003800000 */
[----:B------:R-:W-:-:S04]  /*1350*/  ISETP.GT.U32.AND P0, PT, R8, R13, PT ;  /* 0x0000000d0800720c */ /* 0x000fc80003f04070 */
[----:B------:R-:W-:-:S13]  /*1360*/  ISETP.GT.U32.AND.EX P0, PT, R4, RZ, PT, P0 ;  /* 0x000000ff0400720c */ /* 0x000fda0003f04100 */
[----:B-1----:R-:W-:Y:S05]  /*1370*/  @!P0 BRA `(.L_x_18) ;  /* 0x0000000000a08947 */ /* 0x002fea0003800000 */
[----:B------:R-:W0:Y:S02]  /*1380*/  LDCU UR5, c[0x0][0x39c] ;  /* 0x00007380ff0577ac */ /* 0x000e240008000800 */
[----:B0-----:R-:W-:-:S09]  /*1390*/  UISETP.NE.U32.AND UP0, UPT, UR5, URZ, UPT ;  /* 0x000000ff0500728c */ /* 0x001fd2000bf05070 */
[----:B------:R-:W-:Y:S05]  /*13a0*/  BRA.U UP0, `(.L_x_19) ;  /* 0x0000000100507547 */ /* 0x000fea000b800000 */
[----:B------:R-:W0:Y:S01]  /*13b0*/  LDCU UR5, c[0x0][0x398] ;  /* 0x00007300ff0577ac */ /* 0x000e220008000800 */
[----:B------:R-:W-:Y:S01]  /*13c0*/  IMAD.MOV.U32 R10, RZ, RZ, RZ ;  /* 0x000000ffff0a7224 */ /* 0x000fe200078e00ff */
[----:B0-----:R-:W0:Y:S01]  /*13d0*/  I2F.U32.RP R12, UR5 ;  /* 0x00000005000c7d06 */ /* 0x001e220008209000 */
[----:B------:R-:W-:-:S07]  /*13e0*/  ISETP.NE.U32.AND P2, PT, RZ, UR5, PT ;  /* 0x00000005ff007c0c */ /* 0x000fce000bf45070 */
[----:B0-----:R-:W0:Y:S02]  /*13f0*/  MUFU.RCP R12, R12 ;  /* 0x0000000c000c7308 */ /* 0x001e240000001000 */
[----:B0-----:R-:W-:-:S06]  /*1400*/  VIADD R14, R12, 0xffffffe ;  /* 0x0ffffffe0c0e7836 */ /* 0x001fcc0000000000 */
[----:B------:R-:W0:Y:S02]  /*1410*/  F2I.FTZ.U32.TRUNC.NTZ R11, R14 ;  /* 0x0000000e000b7305 */ /* 0x000e24000021f000 */
[----:B0-----:R-:W-:-:S05]  /*1420*/  IADD3 R15, PT, PT, RZ, -R11, RZ ;  /* 0x8000000bff0f7210 */ /* 0x001fca0007ffe0ff */
        /* <DEDUP_REMOVED lines=12> */
.L_x_19:
[----:B------:R-:W-:-:S07]  /*14f0*/  MOV R20, 0x1510 ;  /* 0x0000151000147802 */ /* 0x000fce0000000f00 */
[----:B------:R-:W-:Y:S05]  /*1500*/  CALL.REL.NOINC `($__internal_0_$__cuda_sm20_div_u64) ;  /* 0x0000003000387944 */ /* 0x000fea0003c00000 */
[----:B------:R-:W-:-:S07]  /*1510*/  MOV R10, R16 ;  /* 0x00000010000a7202 */ /* 0x000fce0000000f00 */
.L_x_20:
[----:B------:R-:W0:Y:S01]  /*1520*/  S2UR UR8, SR_CgaCtaId ;  /* 0x00000000000879c3 */ /* 0x000e220000008800 */
[----:B------:R-:W-:Y:S01]  /*1530*/  UMOV UR5, 0x400 ;  /* 0x0000040000057882 */ /* 0x000fe20000000000 */
[----:B------:R-:W-:-:S05]  /*1540*/  IMAD R11, R10, 0x4, R2 ;  /* 0x000000040a0b7824 */ /* 0x000fca00078e0202 */
[----:B------:R1:W2:Y:S01]  /*1550*/  LDS R12, [R11] ;  /* 0x000000000b0c7984 */ /* 0x0002a20000000800 */
[----:B0-----:R-:W-:-:S06]  /*1560*/  ULEA UR5, UR8, UR5, 0x18 ;  /* 0x0000000508057291 */ /* 0x001fcc000f8ec0ff */
[----:B------:R-:W-:-:S05]  /*1570*/  IMAD.U32 R2, RZ, RZ, UR5 ;  /* 0x00000005ff027e24 */ /* 0x000fca000f8e00ff */
[----:B------:R-:W-:-:S05]  /*1580*/  LEA R10, R6, R2, 0x2 ;  /* 0x00000002060a7211 */ /* 0x000fca00078e10ff */
[----:B------:R1:W0:Y:S02]  /*1590*/  LDS R15, [R10] ;  /* 0x000000000a0f7984 */ /* 0x0002240000000800 */
.L_x_21:
[----:B0-2---:R-:W-:Y:S01]  /*15a0*/  FMNMX R13, R15, R12, !PT ;  /* 0x0000000c0f0d7209 */ /* 0x005fe20007800000 */
[----:B------:R-:W-:Y:S05]  /*15b0*/  YIELD ;  /* 0x0000000000007946 */ /* 0x000fea0003800000 */
[----:B------:R-:W0:Y:S02]  /*15c0*/  ATOMS.CAS R13, [R11], R12, R13 ;  /* 0x0000000c0b0d738d */ /* 0x000e24000000000d */
[----:B0-----:R-:W-:Y:S01]  /*15d0*/  ISETP.NE.AND P0, PT, R12, R13, PT ;  /* 0x0000000d0c00720c */ /* 0x001fe20003f05270 */
[----:B------:R-:W-:-:S12]  /*15e0*/  IMAD.MOV.U32 R12, RZ, RZ, R13 ;  /* 0x000000ffff0c7224 */ /* 0x000fd800078e000d */
[----:B------:R-:W-:Y:S05]  /*15f0*/  @P0 BRA `(.L_x_21) ;  /* 0xfffffffc00e80947 */ /* 0x000fea000383ffff */
.L_x_18:
[----:B------:R-:W-:Y:S05]  /*1600*/  BSYNC B0 ;  /* 0x0000000000007941 */ /* 0x000fea0003800000 */
.L_x_17:
[----:B------:R-:W-:-:S05]  /*1610*/  IMAD.IADD R6, R3, 0x1, R6 ;  /* 0x0000000103067824 */ /* 0x000fca00078e0206 */
[----:B------:R-:W-:-:S13]  /*1620*/  ISETP.GE.U32.AND P0, PT, R6, R5, PT ;  /* 0x000000050600720c */ /* 0x000fda0003f06070 */
[----:B------:R-:W-:Y:S05]  /*1630*/  @!P0 BRA `(.L_x_22) ;  /* 0xfffffffc003c8947 */ /* 0x000fea000383ffff */
.L_x_16:
[----:B------:R-:W-:Y:S01]  /*1640*/  ISETP.GE.U32.AND P0, PT, R0, R5, PT ;  /* 0x000000050000720c */ /* 0x000fe20003f06070 */
[----:B------:R-:W-:Y:S05]  /*1650*/  WARPSYNC.ALL ;  /* 0x0000000000007948 */ /* 0x000fea0003800000 */
[----:B------:R-:W-:Y:S07]  /*1660*/  BAR.SYNC.DEFER_BLOCKING 0x0 ;  /* 0x0000000000007b1d */ /* 0x000fee0000010000 */
[----:B------:R-:W-:Y:S05]  /*1670*/  @P0 BRA `(.L_x_23) ;  /* 0x0000001400700947 */ /* 0x000fea0003800000 */
[----:B------:R-:W0:Y:S01]  /*1680*/  I2F.U32.RP R8, R3 ;  /* 0x0000000300087306 */ /* 0x000e220000209000 */
[----:B------:R-:W-:Y:S01]  /*1690*/  IMAD.IADD R2, R0, 0x1, R3 ;  /* 0x0000000100027824 */ /* 0x000fe200078e0203 */
[----:B------:R-:W-:Y:S01]  /*16a0*/  ISETP.NE.U32.AND P2, PT, R3, RZ, PT ;  /* 0x000000ff0300720c */ /* 0x000fe20003f45070 */
[----:B------:R-:W2:Y:S01]  /*16b0*/  LDC.64 R14, c[0x0][0x398] ;  /* 0x0000e600ff0e7b82 */ /* 0x000ea20000000a00 */
[----:B------:R-:W-:Y:S01]  /*16c0*/  BSSY B0, `(.L_x_24) ;  /* 0x0000066000007945 */ /* 0x000fe20003800000 */
[----:B------:R-:W-:Y:S01]  /*16d0*/  IMAD.MOV.U32 R18, RZ, RZ, R0 ;  /* 0x000000ffff127224 */ /* 0x000fe200078e0000 */
[----:B------:R-:W-:Y:S02]  /*16e0*/  ISETP.GE.U32.AND P0, PT, R2, R5, PT ;  /* 0x000000050200720c */ /* 0x000fe40003f06070 */
[----:B------:R-:W-:Y:S01]  /*16f0*/  VIMNMX.U32 R9, PT, PT, R5, R2, !PT ;  /* 0x0000000205097248 */ /* 0x000fe20007fe0000 */
[----:B0-----:R-:W0:Y:S02]  /*1700*/  MUFU.RCP R8, R8 ;  /* 0x0000000800087308 */ /* 0x001e240000001000 */
[----:B0-----:R-:W-:-:S06]  /*1710*/  IADD3 R6, PT, PT, R8, 0xffffffe, RZ ;  /* 0x0ffffffe08067810 */ /* 0x001fcc0007ffe0ff */
[----:B------:R0:W3:Y:S02]  /*1720*/  F2I.FTZ.U32.TRUNC.NTZ R7, R6 ;  /* 0x0000000600077305 */ /* 0x0000e4000021f000 */
[----:B0-----:R-:W-:Y:S02]  /*1730*/  HFMA2 R6, -RZ, RZ, 0, 0 ;  /* 0x00000000ff067431 */ /* 0x001fe400000001ff */
[----:B---3--:R-:W-:-:S04]  /*1740*/  IMAD.MOV R4, RZ, RZ, -R7 ;  /* 0x000000ffff047224 */ /* 0x008fc800078e0a07 */
[----:B-1----:R-:W-:Y:S01]  /*1750*/  IMAD R11, R4, R3, RZ ;  /* 0x00000003040b7224 */ /* 0x002fe200078e02ff */
[----:B------:R-:W-:-:S03]  /*1760*/  SEL R4, RZ, 0x1, P0 ;  /* 0x00000001ff047807 */ /* 0x000fc60000000000 */
[----:B------:R-:W-:Y:S01]  /*1770*/  IMAD.HI.U32 R11, R7, R11, R6 ;  /* 0x0000000b070b7227 */ /* 0x000fe200078e0006 */
[----:B------:R-:W-:Y:S02]  /*1780*/  IADD3 R2, PT, PT, R9, -R2, -R4 ;  /* 0x8000000209027210 */ /* 0x000fe40007ffe804 */
[----:B------:R-:W2:Y:S03]  /*1790*/  LDC.64 R8, c[0x0][0x390] ;  /* 0x0000e400ff087b82 */ /* 0x000ea60000000a00 */
[----:B------:R-:W-:-:S04]  /*17a0*/  IMAD.HI.U32 R11, R11, R2, RZ ;  /* 0x000000020b0b7227 */ /* 0x000fc800078e00ff */
[----:B------:R-:W-:-:S04]  /*17b0*/  IMAD.MOV R6, RZ, RZ, -R11 ;  /* 0x000000ffff067224 */ /* 0x000fc800078e0a0b */
[----:B------:R-:W-:Y:S02]  /*17c0*/  IMAD R2, R3, R6, R2 ;  /* 0x0000000603027224 */ /* 0x000fe400078e0202 */
[----:B------:R-:W0:Y:S03]  /*17d0*/  S2R R6, SR_CTAID.X ;  /* 0x0000000000067919 */ /* 0x000e260000002500 */
[----:B------:R-:W-:Y:S01]  /*17e0*/  ISETP.GE.U32.AND P0, PT, R2, R3, PT ;  /* 0x000000030200720c */ /* 0x000fe20003f06070 */
[----:B--2---:R-:W-:-:S04]  /*17f0*/  IMAD R15, R15, R8, RZ ;  /* 0x000000080f0f7224 */ /* 0x004fc800078e02ff */
[----:B------:R-:W-:-:S08]  /*1800*/  IMAD R9, R14, R9, R15 ;  /* 0x000000090e097224 */ /* 0x000fd000078e020f */
[----:B------:R-:W-:Y:S01]  /*1810*/  @P0 IADD3 R11, PT, PT, R11, 0x1, RZ ;  /* 0x000000010b0b0810 */ /* 0x000fe20007ffe0ff */
[----:B------:R-:W-:Y:S02]  /*1820*/  @P0 IMAD.IADD R2, R2, 0x1, -R3 ;  /* 0x0000000102020824 */ /* 0x000fe400078e0a03 */
[----:B------:R-:W-:-:S03]  /*1830*/  IMAD.WIDE.U32 R14, R14, R8, RZ ;  /* 0x000000080e0e7225 */ /* 0x000fc600078e00ff */
[----:B------:R-:W-:Y:S02]  /*1840*/  ISETP.GE.U32.AND P1, PT, R2, R3, PT ;  /* 0x000000030200720c */ /* 0x000fe40003f26070 */
[----:B0-----:R-:W-:-:S11]  /*1850*/  SHF.L.U32 R6, R6, 0x3, RZ ;  /* 0x0000000306067819 */ /* 0x001fd600000006ff */
[----:B------:R-:W-:Y:S01]  /*1860*/  @P1 VIADD R11, R11, 0x1 ;  /* 0x000000010b0b1836 */ /* 0x000fe20000000000 */
[-C--:B------:R-:W-:Y:S01]  /*1870*/  @!P2 LOP3.LUT R11, RZ, R3.reuse, RZ, 0x33, !PT ;  /* 0x00000003ff0ba212 */ /* 0x080fe200078e33ff */
[----:B------:R-:W-:-:S04]  /*1880*/  IMAD R7, R6, R3, RZ ;  /* 0x0000000306077224 */ /* 0x000fc800078e02ff */
[----:B------:R-:W-:-:S05]  /*1890*/  IMAD.IADD R4, R4, 0x1, R11 ;  /* 0x0000000104047824 */ /* 0x000fca00078e020b */
[----:B------:R-:W-:-:S04]  /*18a0*/  LOP3.LUT R2, R4, 0x3, RZ, 0xc0, !PT ;  /* 0x0000000304027812 */ /* 0x000fc800078ec0ff */
[----:B------:R-:W-:Y:S01]  /*18b0*/  ISETP.NE.AND P0, PT, R2, 0x3, PT ;  /* 0x000000030200780c */ /* 0x000fe20003f05270 */
[----:B------:R-:W-:-:S12]  /*18c0*/  IMAD.IADD R2, R15, 0x1, R9 ;  /* 0x000000010f027824 */ /* 0x000fd800078e0209 */
[----:B------:R-:W-:Y:S05]  /*18d0*/  @!P0 BRA `(.L_x_25) ;  /* 0x0000000400108947 */ /* 0x000fea0003800000 */
[----:B------:R-:W0:Y:S01]  /*18e0*/  S2UR UR8, SR_CgaCtaId ;  /* 0x00000000000879c3 */ /* 0x000e220000008800 */
[----:B------:R-:W-:Y:S01]  /*18f0*/  IADD3 R8, PT, PT, R4, 0x1, RZ ;  /* 0x0000000104087810 */ /* 0x000fe20007ffe0ff */
[----:B------:R-:W-:Y:S01]  /*1900*/  UMOV UR5, 0x400 ;  /* 0x0000040000057882 */ /* 0x000fe20000000000 */
[----:B------:R-:W-:Y:S02]  /*1910*/  IMAD.IADD R9, R0, 0x1, R7 ;  /* 0x0000000100097824 */ /* 0x000fe400078e0207 */
[----:B------:R-:W-:-:S05]  /*1920*/  LOP3.LUT R8, R8, 0x3, RZ, 0xc0, !PT ;  /* 0x0000000308087812 */ /* 0x000fca00078ec0ff */
[----:B------:R-:W-:Y:S02]  /*1930*/  IMAD R18, R8, R3, R0 ;  /* 0x0000000308127224 */ /* 0x000fe400078e0200 */
[----:B------:R-:W-:Y:S01]  /*1940*/  IMAD.MOV R8, RZ, RZ, -R8 ;  /* 0x000000ffff087224 */ /* 0x000fe200078e0a08 */
[----:B0-----:R-:W-:-:S06]  /*1950*/  ULEA UR5, UR8, UR5, 0x18 ;  /* 0x0000000508057291 */ /* 0x001fcc000f8ec0ff */
[----:B------:R-:W-:-:S07]  /*1960*/  LEA R10, R0, UR5, 0x2 ;  /* 0x00000005000a7c11 */ /* 0x000fce000f8e10ff */
.L_x_31:
[----:B------:R-:W-:Y:S01]  /*1970*/  ISETP.GT.U32.AND P0, PT, R14, R9, PT ;  /* 0x000000090e00720c */ /* 0x000fe20003f04070 */
[----:B------:R-:W-:Y:S05]  /*1980*/  YIELD ;  /* 0x0000000000007946 */ /* 0x000fea0003800000 */
[----:B------:R-:W-:Y:S01]  /*1990*/  ISETP.GT.U32.AND.EX P0, PT, R2, RZ, PT, P0 ;  /* 0x000000ff0200720c */ /* 0x000fe20003f04100 */
[----:B------:R-:W-:Y:S01]  /*19a0*/  BSSY.RECONVERGENT B1, `(.L_x_26) ;  /* 0x0000034000017945 */ /* 0x000fe20003800200 */
[----:B------:R-:W-:-:S04]  /*19b0*/  IADD3 R8, PT, PT, R8, 0x1, RZ ;  /* 0x0000000108087810 */ /* 0x000fc80007ffe0ff */
[----:B------:R-:W-:-:S07]  /*19c0*/  ISETP.NE.AND P2, PT, R8, RZ, PT ;  /* 0x000000ff0800720c */ /* 0x000fce0003f45270 */
[----:B------:R-:W-:Y:S06]  /*19d0*/  @!P0 BRA `(.L_x_27) ;  /* 0x0000000000c08947 */ /* 0x000fec0003800000 */
[----:B------:R-:W0:Y:S02]  /*19e0*/  LDCU UR5, c[0x0][0x39c] ;  /* 0x00007380ff0577ac */ /* 0x000e240008000800 */
[----:B0-----:R-:W-:-:S09]  /*19f0*/  UISETP.NE.U32.AND UP0, UPT, UR5, URZ, UPT ;  /* 0x000000ff0500728c */ /* 0x001fd2000bf05070 */
[----:B------:R-:W-:Y:S05]  /*1a00*/  BRA.U UP0, `(.L_x_28) ;  /* 0x0000000100507547 */ /* 0x000fea000b800000 */
[----:B------:R-:W0:Y:S01]  /*1a10*/  LDCU UR5, c[0x0][0x398] ;  /* 0x00007300ff0577ac */ /* 0x000e220008000800 */
[----:B------:R-:W-:Y:S01]  /*1a20*/  MOV R12, RZ ;  /* 0x000000ff000c7202 */ /* 0x000fe20000000f00 */
[----:B0-----:R-:W0:Y:S01]  /*1a30*/  I2F.U32.RP R16, UR5 ;  /* 0x0000000500107d06 */ /* 0x001e220008209000 */
[----:B------:R-:W-:-:S07]  /*1a40*/  ISETP.NE.U32.AND P3, PT, RZ, UR5, PT ;  /* 0x00000005ff007c0c */ /* 0x000fce000bf65070 */
[----:B0-----:R-:W0:Y:S02]  /*1a50*/  MUFU.RCP R16, R16 ;  /* 0x0000001000107308 */ /* 0x001e240000001000 */
[----:B0-----:R-:W-:-:S06]  /*1a60*/  VIADD R13, R16, 0xffffffe ;  /* 0x0ffffffe100d7836 */ /* 0x001fcc0000000000 */
[----:B------:R-:W0:Y:S02]  /*1a70*/  F2I.FTZ.U32.TRUNC.NTZ R13, R13 ;  /* 0x0000000d000d7305 */ /* 0x000e24000021f000 */
[----:B0-----:R-:W-:-:S04]  /*1a80*/  IMAD.MOV R11, RZ, RZ, -R13 ;  /* 0x000000ffff0b7224 */ /* 0x001fc800078e0a0d */
[----:B------:R-:W-:-:S04]  /*1a90*/  IMAD R11, R11, UR5, RZ ;  /* 0x000000050b0b7c24 */ /* 0x000fc8000f8e02ff */
[----:B------:R-:W-:-:S06]  /*1aa0*/  IMAD.HI.U32 R12, R13, R11, R12 ;  /* 0x0000000b0d0c7227 */ /* 0x000fcc00078e000c */
[----:B------:R-:W-:-:S04]  /*1ab0*/  IMAD.HI.U32 R11, R12, R9, RZ ;  /* 0x000000090c0b7227 */ /* 0x000fc800078e00ff */
[----:B------:R-:W-:-:S04]  /*1ac0*/  IMAD.MOV R12, RZ, RZ, -R11 ;  /* 0x000000ffff0c7224 */ /* 0x000fc800078e0a0b */
[----:B------:R-:W-:-:S05]  /*1ad0*/  IMAD R12, R12, UR5, R9 ;  /* 0x000000050c0c7c24 */ /* 0x000fca000f8e0209 */
[----:B------:R-:W-:-:S13]  /*1ae0*/  ISETP.GE.U32.AND P0, PT, R12, UR5, PT ;  /* 0x000000050c007c0c */ /* 0x000fda000bf06070 */
[----:B------:R-:W-:Y:S01]  /*1af0*/  @P0 VIADD R12, R12, -UR5 ;  /* 0x800000050c0c0c36 */ /* 0x000fe20008000000 */
[----:B------:R-:W-:-:S04]  /*1b00*/  @P0 IADD3 R11, PT, PT, R11, 0x1, RZ ;  /* 0x000000010b0b0810 */ /* 0x000fc80007ffe0ff */
[----:B------:R-:W-:-:S13]  /*1b10*/  ISETP.GE.U32.AND P1, PT, R12, UR5, PT ;  /* 0x000000050c007c0c */ /* 0x000fda000bf26070 */
[----:B------:R-:W-:Y:S01]  /*1b20*/  @P1 VIADD R11, R11, 0x1 ;  /* 0x000000010b0b1836 */ /* 0x000fe20000000000 */
[----:B------:R-:W-:Y:S01]  /*1b30*/  @!P3 LOP3.LUT R11, RZ, UR5, RZ, 0x33, !PT ;  /* 0x00000005ff0bbc12 */ /* 0x000fe2000f8e33ff */
[----:B------:R-:W-:Y:S06]  /*1b40*/  BRA `(.L_x_29) ;  /* 0x0000000000107947 */ /* 0x000fec0003800000 */
.L_x_28:
[----:B------:R-:W-:Y:S01]  /*1b50*/  IMAD.MOV.U32 R13, RZ, RZ, R9 ;  /* 0x000000ffff0d7224 */ /* 0x000fe200078e0009 */
[----:B------:R-:W-:-:S07]  /*1b60*/  MOV R20, 0x1b80 ;  /* 0x00001b8000147802 */ /* 0x000fce0000000f00 */
[----:B------:R-:W-:Y:S05]  /*1b70*/  CALL.REL.NOINC `($__internal_0_$__cuda_sm20_div_u64) ;  /* 0x00000028009c7944 */ /* 0x000fea0003c00000 */
[----:B------:R-:W-:-:S07]  /*1b80*/  MOV R11, R16 ;  /* 0x00000010000b7202 */ /* 0x000fce0000000f00 */
.L_x_29:
[----:B------:R-:W0:Y:S01]  /*1b90*/  S2UR UR8, SR_CgaCtaId ;  /* 0x00000000000879c3 */ /* 0x000e220000008800 */
[----:B------:R-:W-:Y:S01]  /*1ba0*/  UMOV UR5, 0x400 ;  /* 0x0000040000057882 */ /* 0x000fe20000000000 */
[----:B------:R-:W-:Y:S02]  /*1bb0*/  IMAD.MOV.U32 R16, RZ, RZ, 0x3bbb989d ;  /* 0x3bbb989dff107424 */ /* 0x000fe400078e00ff */
[----:B------:R-:W-:Y:S01]  /*1bc0*/  IMAD.MOV.U32 R13, RZ, RZ, 0x437c0000 ;  /* 0x437c0000ff0d7424 */ /* 0x000fe200078e00ff */
[----:B0-----:R-:W-:-:S06]  /*1bd0*/  ULEA UR5, UR8, UR5, 0x18 ;  /* 0x0000000508057291 */ /* 0x001fcc000f8ec0ff */
[----:B------:R-:W-:Y:S02]  /*1be0*/  LEA R17, R11, UR5, 0x2 ;  /* 0x000000050b117c11 */ /* 0x000fe4000f8e10ff */
[----:B------:R-:W-:Y:S04]  /*1bf0*/  LDS R11, [R10] ;  /* 0x000000000a0b7984 */ /* 0x000fe80000000800 */
[----:B------:R-:W0:Y:S02]  /*1c00*/  LDS R12, [R17] ;  /* 0x00000000110c7984 */ /* 0x000e240000000800 */
[----:B0-----:R-:W-:-:S04]  /*1c10*/  FADD R11, R11, -R12 ;  /* 0x8000000c0b0b7221 */ /* 0x001fc80000000000 */
[----:B------:R-:W-:-:S04]  /*1c20*/  FFMA.SAT R12, R11, R16, 0.5 ;  /* 0x3f0000000b0c7423 */ /* 0x000fc80000002010 */
[----:B------:R-:W-:-:S04]  /*1c30*/  FFMA.RM R12, R12, R13, 12582913 ;  /* 0x4b4000010c0c7423 */ /* 0x000fc8000000400d */
[C---:B------:R-:W-:Y:S01]  /*1c40*/  FADD R16, R12.reuse, -12583039 ;  /* 0xcb40007f0c107421 */ /* 0x040fe20000000000 */
[----:B------:R-:W-:-:S03]  /*1c50*/  SHF.L.U32 R12, R12, 0x17, RZ ;  /* 0x000000170c0c7819 */ /* 0x000fc600000006ff */
[----:B------:R-:W-:-:S04]  /*1c60*/  FFMA R16, R11, 1.4426950216293334961, -R16 ;  /* 0x3fb8aa3b0b107823 */ /* 0x000fc80000000810 */
[----:B------:R-:W-:-:S04]  /*1c70*/  FFMA R16, R11, 1.925963033500011079e-08, R16 ;  /* 0x32a570600b107823 */ /* 0x000fc80000000010 */
[----:B------:R-:W0:Y:S02]  /*1c80*/  MUFU.EX2 R11, R16 ;  /* 0x00000010000b7308 */ /* 0x000e240000000800 */
[----:B0-----:R-:W-:-:S07]  /*1c90*/  FMUL R11, R12, R11 ;  /* 0x0000000b0c0b7220 */ /* 0x001fce0000400000 */
.L_x_30:
[----:B------:R-:W0:Y:S02]  /*1ca0*/  LDS R12, [R17] ;  /* 0x00000000110c7984 */ /* 0x000e240000000800 */
[----:B0-----:R-:W-:-:S05]  /*1cb0*/  FADD R13, R11, R12 ;  /* 0x0000000c0b0d7221 */ /* 0x001fca0000000000 */
[----:B------:R-:W0:Y:S02]  /*1cc0*/  ATOMS.CAST.SPIN P0, [R17], R12, R13 ;  /* 0x0000000c1100758d */ /* 0x000e24000180000d */
[----:B0-----:R-:W-:Y:S05]  /*1cd0*/  @!P0 BRA `(.L_x_30) ;  /* 0xfffffffc00f08947 */ /* 0x001fea000383ffff */
.L_x_27:
[----:B------:R-:W-:Y:S05]  /*1ce0*/  BSYNC.RECONVERGENT B1 ;  /* 0x0000000000017941 */ /* 0x000fea0003800200 */
.L_x_26:
[C---:B------:R-:W-:Y:S02]  /*1cf0*/  IMAD R10, R3.reuse, 0x4, R10 ;  /* 0x00000004030a7824 */ /* 0x040fe400078e020a */
[----:B------:R-:W-:Y:S01]  /*1d00*/  IMAD.IADD R9, R3, 0x1, R9 ;  /* 0x0000000103097824 */ /* 0x000fe200078e0209 */
[----:B------:R-:W-:Y:S06]  /*1d10*/  @P2 BRA `(.L_x_31) ;  /* 0xfffffffc00142947 */ /* 0x000fec000383ffff */
.L_x_25:
[----:B------:R-:W-:Y:S05]  /*1d20*/  BSYNC B0 ;  /* 0x0000000000007941 */ /* 0x000fea0003800000 */
.L_x_24:
[----:B------:R-:W-:-:S13]  /*1d30*/  ISETP.GE.U32.AND P0, PT, R4, 0x3, PT ;  /* 0x000000030400780c */ /* 0x000fda0003f06070 */
[----:B------:R-:W-:Y:S05]  /*1d40*/  @!P0 BRA `(.L_x_23) ;  /* 0x0000000c00bc8947 */ /* 0x000fea0003800000 */
[----:B------:R-:W0:Y:S01]  /*1d50*/  S2R R9, SR_CgaCtaId ;  /* 0x0000000000097919 */ /* 0x000e220000008800 */
[----:B------:R-:W-:Y:S01]  /*1d60*/  MOV R4, 0x400 ;  /* 0x0000040000047802 */ /* 0x000fe20000000f00 */
[CC--:B------:R-:W-:Y:S01]  /*1d70*/  IMAD R11, R6.reuse, R3.reuse, R3 ;  /* 0x00000003060b7224 */ /* 0x0c0fe200078e0203 */
[C---:B------:R-:W-:Y:S01]  /*1d80*/  IADD3 R10, PT, PT, R6.reuse, 0x2, RZ ;  /* 0x00000002060a7810 */ /* 0x040fe20007ffe0ff */
[----:B------:R-:W-:Y:S01]  /*1d90*/  VIADD R12, R6, 0x3 ;  /* 0x00000003060c7836 */ /* 0x000fe20000000000 */
[----:B------:R-:W-:Y:S01]  /*1da0*/  SHF.L.U32 R6, R18, 0x2, RZ ;  /* 0x0000000212067819 */ /* 0x000fe200000006ff */
[--C-:B------:R-:W-:Y:S02]  /*1db0*/  IMAD.IADD R8, R11, 0x1, R18.reuse ;  /* 0x000000010b087824 */ /* 0x100fe400078e0212 */
[-CC-:B------:R-:W-:Y:S02]  /*1dc0*/  IMAD R10, R10, R3.reuse, R18.reuse ;  /* 0x000000030a0a7224 */ /* 0x180fe400078e0212 */
[--C-:B------:R-:W-:Y:S01]  /*1dd0*/  IMAD R12, R12, R3, R18.reuse ;  /* 0x000000030c0c7224 */ /* 0x100fe200078e0212 */
[----:B0-----:R-:W-:Y:S01]  /*1de0*/  LEA R16, R9, R4, 0x18 ;  /* 0x0000000409107211 */ /* 0x001fe200078ec0ff */
[----:B------:R-:W-:-:S03]  /*1df0*/  IMAD.IADD R4, R7, 0x1, R18 ;  /* 0x0000000107047824 */ /* 0x000fc600078e0212 */
[----:B------:R-:W-:Y:S01]  /*1e00*/  LEA R11, R3, R16, 0x2 ;  /* 0x00000010030b7211 */ /* 0x000fe200078e10ff */
[--C-:B------:R-:W-:Y:S02]  /*1e10*/  IMAD.IADD R7, R5, 0x1, R16.reuse ;  /* 0x0000000105077824 */ /* 0x100fe400078e0210 */
[----:B------:R-:W-:-:S07]  /*1e20*/  IMAD R9, R3, 0xc, R16 ;  /* 0x0000000c03097824 */ /* 0x000fce00078e0210 */
.L_x_52:
[----:B------:R-:W-:Y:S01]  /*1e30*/  ISETP.GT.U32.AND P0, PT, R14, R4, PT ;  /* 0x000000040e00720c */ /* 0x000fe20003f04070 */
[----:B------:R-:W-:Y:S05]  /*1e40*/  YIELD ;  /* 0x0000000000007946 */ /* 0x000fea0003800000 */
[----:B------:R-:W-:Y:S01]  /*1e50*/  ISETP.GT.U32.AND.EX P0, PT, R2, RZ, PT, P0 ;  /* 0x000000ff0200720c */ /* 0x000fe20003f04100 */
[----:B------:R-:W-:-:S12]  /*1e60*/  BSSY.RECONVERGENT B0, `(.L_x_32) ;  /* 0x0000032000007945 */ /* 0x000fd80003800200 */
[----:B------:R-:W-:Y:S05]  /*1e70*/  @!P0 BRA `(.L_x_33) ;  /* 0x0000000000c08947 */ /* 0x000fea0003800000 */
[----:B------:R-:W0:Y:S02]  /*1e80*/  LDCU UR5, c[0x0][0x39c] ;  /* 0x00007380ff0577ac */ /* 0x000e240008000800 */
[----:B0-----:R-:W-:-:S09]  /*1e90*/  UISETP.NE.AND.EX UP0, UPT, UR5, URZ, UPT, !UPT ;  /* 0x000000ff0500728c */ /* 0x001fd2000bf053f0 */
[----:B------:R-:W-:Y:S05]  /*1ea0*/  BRA.U UP0, `(.L_x_34) ;  /* 0x0000000100507547 */ /* 0x000fea000b800000 */
[----:B------:R-:W0:Y:S01]  /*1eb0*/  LDCU UR5, c[0x0][0x398] ;  /* 0x00007300ff0577ac */ /* 0x000e220008000800 */
[----:B------:R-:W-:Y:S01]  /*1ec0*/  HFMA2 R16, -RZ, RZ, 0, 0 ;  /* 0x00000000ff107431 */ /* 0x000fe200000001ff */
        /* <DEDUP_REMOVED lines=18> */
.L_x_34:
[----:B------:R-:W-:Y:S02]  /*1ff0*/  MOV R13, R4 ;  /* 0x00000004000d7202 */ /* 0x000fe40000000f00 */
[----:B------:R-:W-:-:S07]  /*2000*/  MOV R20, 0x2020 ;  /* 0x0000202000147802 */ /* 0x000fce0000000f00 */
[----:B------:R-:W-:Y:S05]  /*2010*/  CALL.REL.NOINC `($__internal_0_$__cuda_sm20_div_u64) ;  /* 0x0000002400747944 */ /* 0x000fea0003c00000 */
[----:B------:R-:W-:-:S07]  /*2020*/  IMAD.MOV.U32 R13, RZ, RZ, R16 ;  /* 0x000000ffff0d7224 */ /* 0x000fce00078e0010 */
.L_x_35:
[----:B------:R-:W0:Y:S01]  /*2030*/  S2UR UR8, SR_CgaCtaId ;  /* 0x00000000000879c3 */ /* 0x000e220000008800 */
[----:B------:R-:W-:Y:S01]  /*2040*/  UMOV UR5, 0x400 ;  /* 0x0000040000057882 */ /* 0x000fe20000000000 */
[----:B------:R-:W-:Y:S01]  /*2050*/  MOV R19, 0x3bbb989d ;  /* 0x3bbb989d00137802 */ /* 0x000fe20000000f00 */
[----:B------:R-:W-:Y:S01]  /*2060*/  IMAD.MOV.U32 R20, RZ, RZ, 0x437c0000 ;  /* 0x437c0000ff147424 */ /* 0x000fe200078e00ff */
[----:B0-----:R-:W-:-:S06]  /*2070*/  ULEA UR5, UR8, UR5, 0x18 ;  /* 0x0000000508057291 */ /* 0x001fcc000f8ec0ff */
[----:B------:R-:W-:-:S03]  /*2080*/  LEA R13, R13, UR5, 0x2 ;  /* 0x000000050d0d7c11 */ /* 0x000fc6000f8e10ff */
[----:B------:R-:W-:Y:S04]  /*2090*/  LDS R16, [R6+UR5] ;  /* 0x0000000506107984 */ /* 0x000fe80008000800 */
        /* <DEDUP_REMOVED lines=10> */
.L_x_36:
[----:B------:R-:W0:Y:S02]  /*2140*/  LDS R16, [R13] ;  /* 0x000000000d107984 */ /* 0x000e240000000800 */
[----:B0-----:R-:W-:-:S05]  /*2150*/  FADD R17, R21, R16 ;  /* 0x0000001015117221 */ /* 0x001fca0000000000 */
[----:B------:R-:W0:Y:S02]  /*2160*/  ATOMS.CAST.SPIN P0, [R13], R16, R17 ;  /* 0x000000100d00758d */ /* 0x000e240001800011 */
[----:B0-----:R-:W-:Y:S05]  /*2170*/  @!P0 BRA `(.L_x_36) ;  /* 0xfffffffc00f08947 */ /* 0x001fea000383ffff */
.L_x_33:
[----:B------:R-:W-:Y:S05]  /*2180*/  BSYNC.RECONVERGENT B0 ;  /* 0x0000000000007941 */ /* 0x000fea0003800200 */
.L_x_32:
[----:B------:R-:W-:Y:S01]  /*2190*/  ISETP.GT.U32.AND P0, PT, R14, R8, PT ;  /* 0x000000080e00720c */ /* 0x000fe20003f04070 */
[----:B------:R-:W-:Y:S03]  /*21a0*/  BSSY.RECONVERGENT B0, `(.L_x_37) ;  /* 0x0000034000007945 */ /* 0x000fe60003800200 */
[----:B------:R-:W-:-:S13]  /*21b0*/  ISETP.GT.U32.AND.EX P0, PT, R2, RZ, PT, P0 ;  /* 0x000000ff0200720c */ /* 0x000fda0003f04100 */
[----:B------:R-:W-:Y:S05]  /*21c0*/  @!P0 BRA `(.L_x_38) ;  /* 0x0000000000c48947 */ /* 0x000fea0003800000 */
[----:B------:R-:W0:Y:S02]  /*21d0*/  LDCU UR5, c[0x0][0x39c] ;  /* 0x00007380ff0577ac */ /* 0x000e240008000800 */
[----:B0-----:R-:W-:-:S09]  /*21e0*/  UISETP.NE.AND.EX UP0, UPT, UR5, URZ, UPT, !UPT ;  /* 0x000000ff0500728c */ /* 0x001fd2000bf053f0 */
        /* <DEDUP_REMOVED lines=11> */
[----:B------:R-:W-:-:S05]  /*22a0*/  IMAD.HI.U32 R13, R13, R8, RZ ;  /* 0x000000080d0d7227 */ /* 0x000fca00078e00ff */
[----:B------:R-:W-:-:S05]  /*22b0*/  IADD3 R17, PT, PT, -R13, RZ, RZ ;  /* 0x000000ff0d117210 */ /* 0x000fca0007ffe1ff */
        /* <DEDUP_REMOVED lines=8> */
.L_x_39:
[----:B------:R-:W-:Y:S02]  /*2340*/  MOV R13, R8 ;  /* 0x00000008000d7202 */ /* 0x000fe40000000f00 */
[----:B------:R-:W-:-:S07]  /*2350*/  MOV R20, 0x2370 ;  /* 0x0000237000147802 */ /* 0x000fce0000000f00 */
[----:B------:R-:W-:Y:S05]  /*2360*/  CALL.REL.NOINC `($__internal_0_$__cuda_sm20_div_u64) ;  /* 0x0000002000a07944 */ /* 0x000fea0003c00000 */
[----:B------:R-:W-:-:S07]  /*2370*/  IMAD.MOV.U32 R13, RZ, RZ, R16 ;  /* 0x000000ffff0d7224 */ /* 0x000fce00078e0010 */
.L_x_40:
[----:B------:R-:W0:Y:S01]  /*2380*/  S2UR UR8, SR_CgaCtaId ;  /* 0x00000000000879c3 */ /* 0x000e220000008800 */
[----:B------:R-:W-:Y:S01]  /*2390*/  UMOV UR5, 0x400 ;  /* 0x0000040000057882 */ /* 0x000fe20000000000 */
[----:B------:R-:W-:Y:S01]  /*23a0*/  IADD3 R16, PT, PT, R11, R6, RZ ;  /* 0x000000060b107210 */ /* 0x000fe20007ffe0ff */
[----:B------:R-:W-:Y:S02]  /*23b0*/  HFMA2 R22, -RZ, RZ, 3.7421875, 0 ;  /* 0x437c0000ff167431 */ /* 0x000fe400000001ff */
[----:B------:R-:W-:-:S03]  /*23c0*/  IMAD.MOV.U32 R20, RZ, RZ, 0x3bbb989d ;  /* 0x3bbb989dff147424 */ /* 0x000fc600078e00ff */
[----:B------:R-:W-:Y:S01]  /*23d0*/  LDS R16, [R16] ;  /* 0x0000000010107984 */ /* 0x000fe20000000800 */
[----:B0-----:R-:W-:-:S06]  /*23e0*/  ULEA UR5, UR8, UR5, 0x18 ;  /* 0x0000000508057291 */ /* 0x001fcc000f8ec0ff */
[----:B------:R-:W-:-:S05]  /*23f0*/  LEA R13, R13, UR5, 0x2 ;  /* 0x000000050d0d7c11 */ /* 0x000fca000f8e10ff */
[----:B------:R-:W0:Y:S02]  /*2400*/  LDS R17, [R13] ;  /* 0x000000000d117984 */ /* 0x000e240000000800 */
[----:B0-----:R-:W-:-:S04]  /*2410*/  FADD R17, R16, -R17 ;  /* 0x8000001110117221 */ /* 0x001fc80000000000 */
[----:B------:R-:W-:-:S04]  /*2420*/  FFMA.SAT R19, R17, R20, 0.5 ;  /* 0x3f00000011137423 */ /* 0x000fc80000002014 */
[----:B------:R-:W-:-:S04]  /*2430*/  FFMA.RM R19, R19, R22, 12582913 ;  /* 0x4b40000113137423 */ /* 0x000fc80000004016 */
[C---:B------:R-:W-:Y:S01]  /*2440*/  FADD R20, R19.reuse, -12583039 ;  /* 0xcb40007f13147421 */ /* 0x040fe20000000000 */
[----:B------:R-:W-:-:S03]  /*2450*/  IMAD.SHL.U32 R19, R19, 0x800000, RZ ;  /* 0x0080000013137824 */ /* 0x000fc600078e00ff */
[----:B------:R-:W-:-:S04]  /*2460*/  FFMA R20, R17, 1.4426950216293334961, -R20 ;  /* 0x3fb8aa3b11147823 */ /* 0x000fc80000000814 */
[----:B------:R-:W-:-:S06]  /*2470*/  FFMA R20, R17, 1.925963033500011079e-08, R20 ;  /* 0x32a5706011147823 */ /* 0x000fcc0000000014 */
[----:B------:R-:W0:Y:S02]  /*2480*/  MUFU.EX2 R20, R20 ;  /* 0x0000001400147308 */ /* 0x000e240000000800 */
[----:B0-----:R-:W-:-:S07]  /*2490*/  FMUL R19, R19, R20 ;  /* 0x0000001413137220 */ /* 0x001fce0000400000 */
.L_x_41:
[----:B------:R-:W0:Y:S02]  /*24a0*/  LDS R16, [R13] ;  /* 0x000000000d107984 */ /* 0x000e240000000800 */
[----:B0-----:R-:W-:-:S05]  /*24b0*/  FADD R17, R19, R16 ;  /* 0x0000001013117221 */ /* 0x001fca0000000000 */
[----:B------:R-:W0:Y:S02]  /*24c0*/  ATOMS.CAST.SPIN P0, [R13], R16, R17 ;  /* 0x000000100d00758d */ /* 0x000e240001800011 */
[----:B0-----:R-:W-:Y:S05]  /*24d0*/  @!P0 BRA `(.L_x_41) ;  /* 0xfffffffc00f08947 */ /* 0x001fea000383ffff */
.L_x_38:
[----:B------:R-:W-:Y:S05]  /*24e0*/  BSYNC.RECONVERGENT B0 ;  /* 0x0000000000007941 */ /* 0x000fea0003800200 */
.L_x_37:
        /* <DEDUP_REMOVED lines=8> */
[----:B------:R-:W-:Y:S01]  /*2570*/  MOV R16, RZ ;  /* 0x000000ff00107202 */ /* 0x000fe20000000f00 */
[----:B0-----:R-:W0:Y:S01]  /*2580*/  I2F.U32.RP R19, UR5 ;  /* 0x0000000500137d06 */ /* 0x001e220008209000 */
[----:B------:R-:W-:-:S07]  /*2590*/  ISETP.NE.U32.AND P2, PT, RZ, UR5, PT ;  /* 0x00000005ff007c0c */ /* 0x000fce000bf45070 */
[----:B0-----:R-:W0:Y:S02]  /*25a0*/  MUFU.RCP R19, R19 ;  /* 0x0000001300137308 */ /* 0x001e240000001000 */
[----:B0-----:R-:W-:-:S06]  /*25b0*/  IADD3 R20, PT, PT, R19, 0xffffffe, RZ ;  /* 0x0ffffffe13147810 */ /* 0x001fcc0007ffe0ff */
        /* <DEDUP_REMOVED lines=11> */
[----:B------:R-:W-:Y:S02]  /*2670*/  @P1 IADD3 R13, PT, PT, R13, 0x1, RZ ;  /* 0x000000010d0d1810 */ /* 0x000fe40007ffe0ff */
[----:B------:R-:W-:Y:S01]  /*2680*/  @!P2 LOP3.LUT R13, RZ, UR5, RZ, 0x33, !PT ;  /* 0x00000005ff0dac12 */ /* 0x000fe2000f8e33ff */
[----:B------:R-:W-:Y:S06]  /*2690*/  BRA `(.L_x_45) ;  /* 0x0000000000107947 */ /* 0x000fec0003800000 */
.L_x_44:
[----:B------:R-:W-:Y:S01]  /*26a0*/  IMAD.MOV.U32 R13, RZ, RZ, R10 ;  /* 0x000000ffff0d7224 */ /* 0x000fe200078e000a */
[----:B------:R-:W-:-:S07]  /*26b0*/  MOV R20, 0x26d0 ;  /* 0x000026d000147802 */ /* 0x000fce0000000f00 */
[----:B------:R-:W-:Y:S05]  /*26c0*/  CALL.REL.NOINC `($__internal_0_$__cuda_sm20_div_u64) ;  /* 0x0000001c00c87944 */ /* 0x000fea0003c00000 */
[----:B------:R-:W-:-:S07]  /*26d0*/  MOV R13, R16 ;  /* 0x00000010000d7202 */ /* 0x000fce0000000f00 */
.L_x_45:
[----:B------:R-:W0:Y:S01]  /*26e0*/  S2UR UR8, SR_CgaCtaId ;  /* 0x00000000000879c3 */ /* 0x000e220000008800 */
[----:B------:R-:W-:Y:S01]  /*26f0*/  UMOV UR5, 0x400 ;  /* 0x0000040000057882 */ /* 0x000fe20000000000 */
[----:B------:R-:W-:Y:S02]  /*2700*/  IMAD.IADD R16, R7, 0x1, R6 ;  /* 0x0000000107107824 */ /* 0x000fe400078e0206 */
[----:B------:R-:W-:Y:S02]  /*2710*/  HFMA2 R20, -RZ, RZ, 0.96630859375, -0.0022525787353515625 ;  /* 0x3bbb989dff147431 */ /* 0x000fe400000001ff */
[----:B------:R-:W-:Y:S02]  /*2720*/  IMAD.MOV.U32 R22, RZ, RZ, 0x437c0000 ;  /* 0x437c0000ff167424 */ /* 0x000fe400078e00ff */
        /* <DEDUP_REMOVED lines=8> */
[----:B------:R-:W-:-:S03]  /*27b0*/  SHF.L.U32 R19, R19, 0x17, RZ ;  /* 0x0000001713137819 */ /* 0x000fc600000006ff */
[----:B------:R-:W-:-:S04]  /*27c0*/  FFMA R20, R17, 1.4426950216293334961, -R20 ;  /* 0x3fb8aa3b11147823 */ /* 0x000fc80000000814 */
[----:B------:R-:W-:-:S06]  /*27d0*/  FFMA R20, R17, 1.925963033500011079e-08, R20 ;  /* 0x32a5706011147823 */ /* 0x000fcc0000000014 */
[----:B------:R-:W0:Y:S02]  /*27e0*/  MUFU.EX2 R20, R20 ;  /* 0x0000001400147308 */ /* 0x000e240000000800 */
[----:B0-----:R-:W-:-:S07]  /*27f0*/  FMUL R19, R19, R20 ;  /* 0x0000001413137220 */ /* 0x001fce0000400000 */
.L_x_46:
[----:B------:R-:W0:Y:S02]  /*2800*/  LDS R16, [R13] ;  /* 0x000000000d107984 */ /* 0x000e240000000800 */
[----:B0-----:R-:W-:-:S05]  /*2810*/  FADD R17, R19, R16 ;  /* 0x0000001013117221 */ /* 0x001fca0000000000 */
[----:B------:R-:W0:Y:S02]  /*2820*/  ATOMS.CAST.SPIN P0, [R13], R16, R17 ;  /* 0x000000100d00758d */ /* 0x000e240001800011 */
[----:B0-----:R-:W-:Y:S05]  /*2830*/  @!P0 BRA `(.L_x_46) ;  /* 0xfffffffc00f08947 */ /* 0x001fea000383ffff */
.L_x_43:
[----:B------:R-:W-:Y:S05]  /*2840*/  BSYNC.RECONVERGENT B0 ;  /* 0x0000000000007941 */ /* 0x000fea0003800200 */
.L_x_42:
[----:B------:R-:W-:Y:S01]  /*2850*/  ISETP.GT.U32.AND P0, PT, R14, R12, PT ;  /* 0x0000000c0e00720c */ /* 0x000fe20003f04070 */
[----:B------:R-:W-:Y:S01]  /*2860*/  BSSY.RECONVERGENT B0, `(.L_x_47) ;  /* 0x0000035000007945 */ /* 0x000fe20003800200 */
[----:B------:R-:W-:Y:S02]  /*2870*/  IADD3 R18, PT, PT, R3, R18, R3 ;  /* 0x0000001203127210 */ /* 0x000fe40007ffe003 */
        /* <DEDUP_REMOVED lines=25> */
.L_x_49:
[----:B------:R-:W-:Y:S02]  /*2a10*/  MOV R13, R12 ;  /* 0x0000000c000d7202 */ /* 0x000fe40000000f00 */
[----:B------:R-:W-:-:S07]  /*2a20*/  MOV R20, 0x2a40 ;  /* 0x00002a4000147802 */ /* 0x000fce0000000f00 */
[----:B------:R-:W-:Y:S05]  /*2a30*/  CALL.REL.NOINC `($__internal_0_$__cuda_sm20_div_u64) ;  /* 0x0000001800ec7944 */ /* 0x000fea0003c00000 */
[----:B------:R-:W-:-:S07]  /*2a40*/  IMAD.MOV.U32 R13, RZ, RZ, R16 ;  /* 0x000000ffff0d7224 */ /* 0x000fce00078e0010 */
.L_x_50:
        /* <DEDUP_REMOVED lines=18> */
.L_x_51:
[----:B------:R-:W0:Y:S02]  /*2b70*/  LDS R16, [R13] ;  /* 0x000000000d107984 */ /* 0x000e240000000800 */
[----:B0-----:R-:W-:-:S05]  /*2b80*/  FADD R17, R19, R16 ;  /* 0x0000001013117221 */ /* 0x001fca0000000000 */
[----:B------:R-:W0:Y:S02]  /*2b90*/  ATOMS.CAST.SPIN P0, [R13], R16, R17 ;  /* 0x000000100d00758d */ /* 0x000e240001800011 */
[----:B0-----:R-:W-:Y:S05]  /*2ba0*/  @!P0 BRA `(.L_x_51) ;  /* 0xfffffffc00f08947 */ /* 0x001fea000383ffff */
.L_x_48:
[----:B------:R-:W-:Y:S05]  /*2bb0*/  BSYNC.RECONVERGENT B0 ;  /* 0x0000000000007941 */ /* 0x000fea0003800200 */
.L_x_47:
[C---:B------:R-:W-:Y:S01]  /*2bc0*/  IADD3 R18, PT, PT, R3.reuse, R18, R3 ;  /* 0x0000001203127210 */ /* 0x040fe20007ffe003 */
[C---:B------:R-:W-:Y:S01]  /*2bd0*/  IMAD R8, R3.reuse, 0x4, R8 ;  /* 0x0000000403087824 */ /* 0x040fe200078e0208 */
[C---:B------:R-:W-:Y:S01]  /*2be0*/  LEA R6, R3.reuse, R6, 0x4 ;  /* 0x0000000603067211 */ /* 0x040fe200078e20ff */
[C---:B------:R-:W-:Y:S01]  /*2bf0*/  IMAD R12, R3.reuse, 0x4, R12 ;  /* 0x00000004030c7824 */ /* 0x040fe200078e020c */
[----:B------:R-:W-:Y:S02]  /*2c00*/  ISETP.GE.U32.AND P0, PT, R18, R5, PT ;  /* 0x000000051200720c */ /* 0x000fe40003f06070 */
[C---:B------:R-:W-:Y:S02]  /*2c10*/  LEA R10, R3.reuse, R10, 0x2 ;  /* 0x0000000a030a7211 */ /* 0x040fe400078e10ff */
[----:B------:R-:W-:-:S09]  /*2c20*/  LEA R4, R3, R4, 0x2 ;  /* 0x0000000403047211 */ /* 0x000fd200078e10ff */
[----:B------:R-:W-:Y:S05]  /*2c30*/  @!P0 BRA `(.L_x_52) ;  /* 0xfffffff0007c8947 */ /* 0x000fea000383ffff */
.L_x_23:
[----:B------:R-:W-:Y:S05]  /*2c40*/  WARPSYNC.ALL ;  /* 0x0000000000007948 */ /* 0x000fea0003800000 */
[----:B------:R-:W-:Y:S01]  /*2c50*/  BAR.SYNC.DEFER_BLOCKING 0x0 ;  /* 0x0000000000007b1d */ /* 0x000fe20000010000 */
[----:B------:R-:W-:-:S13]  /*2c60*/  ISETP.GE.U32.AND P0, PT, R0, R5, PT ;  /* 0x000000050000720c */ /* 0x000fda0003f06070 */
[----:B------:R-:W-:Y:S05]  /*2c70*/  @P0 EXIT ;  /* 0x000000000000094d */ /* 0x000fea0003800000 */
[----:B------:R-:W0:Y:S01]  /*2c80*/  I2F.U32.RP R8, R3 ;  /* 0x0000000300087306 */ /* 0x000e220000209000 */
[----:B------:R-:W-:Y:S01]  /*2c90*/  IMAD.IADD R2, R0, 0x1, R3 ;  /* 0x0000000100027824 */ /* 0x000fe200078e0203 */
[----:B------:R-:W-:Y:S01]  /*2ca0*/  ISETP.NE.U32.AND P2, PT, R3, RZ, PT ;  /* 0x000000ff0300720c */ /* 0x000fe20003f45070 */
[----:B------:R-:W2:Y:S01]  /*2cb0*/  LDCU.128 UR12, c[0x0][0x390] ;  /* 0x00007200ff0c77ac */ /* 0x000ea20008000c00 */
[----:B------:R-:W-:Y:S02]  /*2cc0*/  BSSY.RECONVERGENT B2, `(.L_x_53) ;  /* 0x0000070000027945 */ /* 0x000fe40003800200 */
[----:B------:R-:W-:Y:S01]  /*2cd0*/  ISETP.GE.U32.AND P0, PT, R2, R5, PT ;  /* 0x000000050200720c */ /* 0x000fe20003f06070 */
[----:B------:R-:W3:Y:S01]  /*2ce0*/  LDCU UR18, c[0x0][0x39c] ;  /* 0x00007380ff1277ac */ /* 0x000ee20008000800 */
[----:B------:R-:W-:Y:S01]  /*2cf0*/  VIMNMX.U32 R9, PT, PT, R5, R2, !PT ;  /* 0x0000000205097248 */ /* 0x000fe20007fe0000 */
[----:B------:R-:W4:Y:S01]  /*2d00*/  LDCU UR19, c[0x0][0x398] ;  /* 0x00007300ff1377ac */ /* 0x000f220008000800 */
[----:B0-----:R-:W0:Y:S01]  /*2d10*/  MUFU.RCP R8, R8 ;  /* 0x0000000800087308 */ /* 0x001e220000001000 */
[----:B------:R-:W1:Y:S01]  /*2d20*/  LDCU.64 UR16, c[0x0][0x388] ;  /* 0x00007100ff1077ac */ /* 0x000e620008000a00 */
[----:B--2---:R-:W-:-:S02]  /*2d30*/  UIMAD UR15, UR15, UR12, URZ ;  /* 0x0000000c0f0f72a4 */ /* 0x004fc4000f8e02ff */
[----:B------:R-:W-:Y:S02]  /*2d40*/  UIMAD.WIDE.U32 UR8, UR14, UR12, URZ ;  /* 0x0000000c0e0872a5 */ /* 0x000fe4000f8e00ff */
[----:B------:R-:W-:-:S04]  /*2d50*/  UIMAD UR13, UR14, UR13, UR15 ;  /* 0x0000000d0e0d72a4 */ /* 0x000fc8000f8e020f */
[----:B------:R-:W-:Y:S01]  /*2d60*/  UIADD3 UR13, UPT, UPT, UR9, UR13, URZ ;  /* 0x0000000d090d7290 */ /* 0x000fe2000fffe0ff */
[----:B0-----:R-:W-:-:S04]  /*2d70*/  VIADD R6, R8, 0xffffffe ;  /* 0x0ffffffe08067836 */ /* 0x001fc80000000000 */
[----:B------:R0:W2:Y:S02]  /*2d80*/  F2I.FTZ.U32.TRUNC.NTZ R7, R6 ;  /* 0x0000000600077305 */ /* 0x0000a4000021f000 */
[----:B0-----:R-:W-:Y:S02]  /*2d90*/  MOV R6, RZ ;  /* 0x000000ff00067202 */ /* 0x001fe40000000f00 */
[----:B--2---:R-:W-:-:S05]  /*2da0*/  IADD3 R4, PT, PT, RZ, -R7, RZ ;  /* 0x80000007ff047210 */ /* 0x004fca0007ffe0ff */
[----:B-1----:R-:W-:Y:S01]  /*2db0*/  IMAD R11, R4, R3, RZ ;  /* 0x00000003040b7224 */ /* 0x002fe200078e02ff */
[----:B------:R-:W-:-:S03]  /*2dc0*/  SEL R4, RZ, 0x1, P0 ;  /* 0x00000001ff047807 */ /* 0x000fc60000000000 */
[----:B------:R-:W-:Y:S01]  /*2dd0*/  IMAD.HI.U32 R11, R7, R11, R6 ;  /* 0x0000000b070b7227 */ /* 0x000fe200078e0006 */
[----:B------:R-:W-:-:S05]  /*2de0*/  IADD3 R2, PT, PT, R9, -R2, -R4 ;  /* 0x8000000209027210 */ /* 0x000fca0007ffe804 */
[----:B------:R-:W-:-:S04]  /*2df0*/  IMAD.HI.U32 R11, R11, R2, RZ ;  /* 0x000000020b0b7227 */ /* 0x000fc800078e00ff */
[----:B------:R-:W-:-:S04]  /*2e00*/  IMAD.MOV R6, RZ, RZ, -R11 ;  /* 0x000000ffff067224 */ /* 0x000fc800078e0a0b */
[----:B------:R-:W-:Y:S02]  /*2e10*/  IMAD R6, R3, R6, R2 ;  /* 0x0000000603067224 */ /* 0x000fe400078e0202 */
[----:B------:R-:W0:Y:S03]  /*2e20*/  S2R R2, SR_CTAID.X ;  /* 0x0000000000027919 */ /* 0x000e260000002500 */
[----:B------:R-:W-:-:S13]  /*2e30*/  ISETP.GE.U32.AND P0, PT, R6, R3, PT ;  /* 0x000000030600720c */ /* 0x000fda0003f06070 */
[----:B------:R-:W-:Y:S01]  /*2e40*/  @P0 IADD3 R6, PT, PT, R6, -R3, RZ ;  /* 0x8000000306060210 */ /* 0x000fe20007ffe0ff */
[----:B------:R-:W-:-:S03]  /*2e50*/  @P0 VIADD R11, R11, 0x1 ;  /* 0x000000010b0b0836 */ /* 0x000fc60000000000 */
[----:B------:R-:W-:Y:S02]  /*2e60*/  ISETP.GE.U32.AND P1, PT, R6, R3, PT ;  /* 0x000000030600720c */ /* 0x000fe40003f26070 */
[----:B0-----:R-:W-:-:S11]  /*2e70*/  SHF.L.U32 R2, R2, 0x3, RZ ;  /* 0x0000000302027819 */ /* 0x001fd600000006ff */
[----:B------:R-:W-:Y:S02]  /*2e80*/  @P1 IADD3 R11, PT, PT, R11, 0x1, RZ ;  /* 0x000000010b0b1810 */ /* 0x000fe40007ffe0ff */
[-C--:B------:R-:W-:Y:S01]  /*2e90*/  @!P2 LOP3.LUT R11, RZ, R3.reuse, RZ, 0x33, !PT ;  /* 0x00000003ff0ba212 */ /* 0x080fe200078e33ff */
[----:B------:R-:W-:-:S04]  /*2ea0*/  IMAD R7, R2, R3, RZ ;  /* 0x0000000302077224 */ /* 0x000fc800078e02ff */
[----:B------:R-:W-:-:S05]  /*2eb0*/  IMAD.IADD R4, R4, 0x1, R11 ;  /* 0x0000000104047824 */ /* 0x000fca00078e020b */
[----:B------:R-:W-:-:S04]  /*2ec0*/  LOP3.LUT R6, R4, 0x3, RZ, 0xc0, !PT ;  /* 0x0000000304067812 */ /* 0x000fc800078ec0ff */
[----:B------:R-:W-:-:S13]  /*2ed0*/  ISETP.NE.AND P0, PT, R6, 0x3, PT ;  /* 0x000000030600780c */ /* 0x000fda0003f05270 */
[----:B---34-:R-:W-:Y:S05]  /*2ee0*/  @!P0 BRA `(.L_x_54) ;  /* 0x0000000400348947 */ /* 0x018fea0003800000 */
[----:B------:R-:W0:Y:S01]  /*2ef0*/  S2UR UR12, SR_CgaCtaId ;  /* 0x00000000000c79c3 */ /* 0x000e220000008800 */
[----:B------:R-:W-:Y:S01]  /*2f00*/  VIADD R6, R4, 0x1 ;  /* 0x0000000104067836 */ /* 0x000fe20000000000 */
[----:B------:R-:W-:Y:S01]  /*2f10*/  UMOV UR5, 0x400 ;  /* 0x0000040000057882 */ /* 0x000fe20000000000 */
[----:B------:R-:W-:-:S03]  /*2f20*/  IADD3 R10, PT, PT, R0, R7, RZ ;  /* 0x00000007000a7210 */ /* 0x000fc60007ffe0ff */
[----:B------:R-:W-:-:S05]  /*2f30*/  LOP3.LUT R9, R6, 0x3, RZ, 0xc0, !PT ;  /* 0x0000000306097812 */ /* 0x000fca00078ec0ff */
[----:B------:R-:W-:Y:S01]  /*2f40*/  IMAD.MOV R6, RZ, RZ, -R9 ;  /* 0x000000ffff067224 */ /* 0x000fe200078e0a09 */
[----:B0-----:R-:W-:-:S06]  /*2f50*/  ULEA UR5, UR12, UR5, 0x18 ;  /* 0x000000050c057291 */ /* 0x001fcc000f8ec0ff */
[----:B------:R-:W-:Y:S01]  /*2f60*/  LEA R8, R0, UR5, 0x2 ;  /* 0x0000000500087c11 */ /* 0x000fe2000f8e10ff */
[----:B------:R-:W-:-:S07]  /*2f70*/  IMAD R0, R9, R3, R0 ;  /* 0x0000000309007224 */ /* 0x000fce00078e0200 */
.L_x_61:
[----:B------:R-:W-:Y:S01]  /*2f80*/  ISETP.LT.U32.AND P0, PT, R10, UR8, PT ;  /* 0x000000080a007c0c */ /* 0x000fe2000bf01070 */
[----:B------:R-:W-:Y:S01]  /*2f90*/  VIADD R6, R6, 0x1 ;  /* 0x0000000106067836 */ /* 0x000fe20000000000 */
[----:B------:R-:W-:Y:S01]  /*2fa0*/  MOV R9, UR13 ;  /* 0x0000000d00097c02 */ /* 0x000fe20008000f00 */
[----:B------:R-:W-:Y:S03]  /*2fb0*/  BSSY.RECONVERGENT B3, `(.L_x_55) ;  /* 0x000003d000037945 */ /* 0x000fe60003800200 */
[----:B------:R-:W-:Y:S02]  /*2fc0*/  ISETP.GT.U32.AND.EX P0, PT, R9, RZ, PT, P0 ;  /* 0x000000ff0900720c */ /* 0x000fe40003f04100 */
[----:B------:R-:W-:-:S11]  /*2fd0*/  ISETP.NE.AND P2, PT, R6, RZ, PT ;  /* 0x000000ff0600720c */ /* 0x000fd60003f45270 */
[----:B0-----:R-:W-:Y:S05]  /*2fe0*/  @!P0 BRA `(.L_x_56) ;  /* 0x0000000000e48947 */ /* 0x001fea0003800000 */
[----:B------:R-:W-:-:S09]  /*2ff0*/  UISETP.NE.U32.AND UP0, UPT, UR18, URZ, UPT ;  /* 0x000000ff1200728c */ /* 0x000fd2000bf05070 */
[----:B------:R-:W-:Y:S05]  /*3000*/  BRA.U UP0, `(.L_x_57) ;  /* 0x00000001004c7547 */ /* 0x000fea000b800000 */
[----:B------:R-:W0:Y:S01]  /*3010*/  I2F.U32.RP R14, UR19 ;  /* 0x00000013000e7d06 */ /* 0x000e220008209000 */
[----:B------:R-:W-:-:S07]  /*3020*/  ISETP.NE.U32.AND P3, PT, RZ, UR19, PT ;  /* 0x00000013ff007c0c */ /* 0x000fce000bf65070 */
[----:B0-----:R-:W0:Y:S02]  /*3030*/  MUFU.RCP R14, R14 ;  /* 0x0000000e000e7308 */ /* 0x001e240000001000 */
[----:B0-----:R-:W-:-:S06]  /*3040*/  IADD3 R12, PT, PT, R14, 0xffffffe, RZ ;  /* 0x0ffffffe0e0c7810 */ /* 0x001fcc0007ffe0ff */
[----:B------:R0:W1:Y:S02]  /*3050*/  F2I.FTZ.U32.TRUNC.NTZ R13, R12 ;  /* 0x0000000c000d7305 */ /* 0x000064000021f000 */
[----:B0-----:R-:W-:Y:S02]  /*3060*/  HFMA2 R12, -RZ, RZ, 0, 0 ;  /* 0x00000000ff0c7431 */ /* 0x001fe400000001ff */
[----:B-1----:R-:W-:-:S04]  /*3070*/  IMAD.MOV R9, RZ, RZ, -R13 ;  /* 0x000000ffff097224 */ /* 0x002fc800078e0a0d */
        /* <DEDUP_REMOVED lines=12> */
.L_x_57:
[----:B------:R-:W-:Y:S01]  /*3140*/  IMAD.MOV.U32 R13, RZ, RZ, R10 ;  /* 0x000000ffff0d7224 */ /* 0x000fe200078e000a */
[----:B------:R-:W-:-:S07]  /*3150*/  MOV R20, 0x3170 ;  /* 0x0000317000147802 */ /* 0x000fce0000000f00 */
[----:B------:R-:W-:Y:S05]  /*3160*/  CALL.REL.NOINC `($__internal_0_$__cuda_sm20_div_u64) ;  /* 0x0000001400207944 */ /* 0x000fea0003c00000 */
[----:B------:R-:W-:-:S07]  /*3170*/  MOV R9, R16 ;  /* 0x0000001000097202 */ /* 0x000fce0000000f00 */
.L_x_58:
[----:B------:R-:W0:Y:S01]  /*3180*/  S2UR UR12, SR_CgaCtaId ;  /* 0x00000000000c79c3 */ /* 0x000e220000008800 */
[----:B------:R-:W-:Y:S01]  /*3190*/  UMOV UR5, 0x400 ;  /* 0x0000040000057882 */ /* 0x000fe20000000000 */
[----:B------:R-:W-:Y:S01]  /*31a0*/  IMAD.MOV.U32 R12, RZ, RZ, 0x3bbb989d ;  /* 0x3bbb989dff0c7424 */ /* 0x000fe200078e00ff */
[----:B------:R-:W-:Y:S01]  /*31b0*/  MOV R13, 0x437c0000 ;  /* 0x437c0000000d7802 */ /* 0x000fe20000000f00 */
[----:B------:R-:W-:Y:S01]  /*31c0*/  BSSY.RECONVERGENT B4, `(.L_x_59) ;  /* 0x0000018000047945 */ /* 0x000fe20003800200 */
[----:B0-----:R-:W-:-:S06]  /*31d0*/  ULEA UR5, UR12, UR5, 0x18 ;  /* 0x000000050c057291 */ /* 0x001fcc000f8ec0ff */
[----:B------:R-:W-:Y:S02]  /*31e0*/  LEA R11, R9, UR5, 0x2 ;  /* 0x00000005090b7c11 */ /* 0x000fe4000f8e10ff */
[----:B------:R-:W-:Y:S04]  /*31f0*/  LDS R9, [R8] ;  /* 0x0000000008097984 */ /* 0x000fe80000000800 */
[----:B------:R-:W0:Y:S02]  /*3200*/  LDS R16, [R11] ;  /* 0x000000000b107984 */ /* 0x000e240000000800 */
[----:B0-----:R-:W-:-:S04]  /*3210*/  FADD R9, R9, -R16 ;  /* 0x8000001009097221 */ /* 0x001fc80000000000 */
[----:B------:R-:W-:-:S04]  /*3220*/  FFMA.SAT R12, R9, R12, 0.5 ;  /* 0x3f000000090c7423 */ /* 0x000fc8000000200c */
[----:B------:R-:W-:Y:S02]  /*3230*/  FFMA.RM R12, R12, R13, 12582913 ;  /* 0x4b4000010c0c7423 */ /* 0x000fe4000000400d */
[----:B------:R-:W0:Y:S02]  /*3240*/  MUFU.RCP R13, R16 ;  /* 0x00000010000d7308 */ /* 0x000e240000001000 */
[----:B------:R-:W-:-:S04]  /*3250*/  FADD R14, R12, -12583039 ;  /* 0xcb40007f0c0e7421 */ /* 0x000fc80000000000 */
[----:B------:R-:W-:-:S04]  /*3260*/  FFMA R14, R9, 1.4426950216293334961, -R14 ;  /* 0x3fb8aa3b090e7823 */ /* 0x000fc8000000080e */
[----:B------:R-:W-:Y:S01]  /*3270*/  FFMA R14, R9, 1.925963033500011079e-08, R14 ;  /* 0x32a57060090e7823 */ /* 0x000fe2000000000e */
[----:B------:R-:W-:-:S05]  /*3280*/  IMAD.SHL.U32 R9, R12, 0x800000, RZ ;  /* 0x008000000c097824 */ /* 0x000fca00078e00ff */
[----:B------:R-:W1:Y:S01]  /*3290*/  MUFU.EX2 R14, R14 ;  /* 0x0000000e000e7308 */ /* 0x000e620000000800 */
[----:B0-----:R-:W-:-:S04]  /*32a0*/  FFMA R12, -R16, R13, 1 ;  /* 0x3f800000100c7423 */ /* 0x001fc8000000010d */
[----:B------:R-:W-:Y:S01]  /*32b0*/  FFMA R12, R13, R12, R13 ;  /* 0x0000000c0d0c7223 */ /* 0x000fe2000000000d */
[----:B-1----:R-:W-:-:S04]  /*32c0*/  FMUL R9, R9, R14 ;  /* 0x0000000e09097220 */ /* 0x002fc80000400000 */
[----:B------:R-:W0:Y:S01]  /*32d0*/  FCHK P0, R9, R16 ;  /* 0x0000001009007302 */ /* 0x000e220000000000 */
[----:B------:R-:W-:-:S04]  /*32e0*/  FFMA R11, R9, R12, RZ ;  /* 0x0000000c090b7223 */ /* 0x000fc800000000ff */
[----:B------:R-:W-:-:S04]  /*32f0*/  FFMA R13, -R16, R11, R9 ;  /* 0x0000000b100d7223 */ /* 0x000fc80000000109 */
[----:B------:R-:W-:Y:S01]  /*3300*/  FFMA R11, R12, R13, R11 ;  /* 0x0000000d0c0b7223 */ /* 0x000fe2000000000b */
[----:B0-----:R-:W-:Y:S06]  /*3310*/  @!P0 BRA `(.L_x_60) ;  /* 0x0000000000088947 */ /* 0x001fec0003800000 */
[----:B------:R-:W-:-:S07]  /*3320*/  MOV R13, 0x3340 ;  /* 0x00003340000d7802 */ /* 0x000fce0000000f00 */
[----:B------:R-:W-:Y:S05]  /*3330*/  CALL.REL.NOINC `($__internal_1_$__cuda_sm3x_div_rn_noftz_f32_slowpath) ;  /* 0x0000001400a47944 */ /* 0x000fea0003c00000 */
.L_x_60:
[----:B------:R-:W-:Y:S05]  /*3340*/  BSYNC.RECONVERGENT B4 ;  /* 0x0000000000047941 */ /* 0x000fea0003800200 */
.L_x_59:
[----:B------:R-:W-:-:S04]  /*3350*/  LEA R12, P0, R10, UR16, 0x2 ;  /* 0x000000100a0c7c11 */ /* 0x000fc8000f8010ff */
[----:B------:R-:W-:-:S05]  /*3360*/  LEA.HI.X R13, R10, UR17, RZ, 0x2, P0 ;  /* 0x000000110a0d7c11 */ /* 0x000fca00080f14ff */
[----:B------:R0:W-:Y:S04]  /*3370*/  STG.E desc[UR10][R12.64], R11 ;  /* 0x0000000b0c007986 */ /* 0x0001e8000c10190a */
.L_x_56:
[----:B------:R-:W-:Y:S05]  /*3380*/  BSYNC.RECONVERGENT B3 ;  /* 0x0000000000037941 */ /* 0x000fea0003800200 */
.L_x_55:
[C---:B------:R-:W-:Y:S01]  /*3390*/  LEA R8, R3.reuse, R8, 0x2 ;  /* 0x0000000803087211 */ /* 0x040fe200078e10ff */
[----:B------:R-:W-:Y:S01]  /*33a0*/  IMAD.IADD R10, R3, 0x1, R10 ;  /* 0x00000001030a7824 */ /* 0x000fe200078e020a */
[----:B------:R-:W-:Y:S06]  /*33b0*/  @P2 BRA `(.L_x_61) ;  /* 0xfffffff800f02947 */ /* 0x000fec000383ffff */
.L_x_54:
[----:B------:R-:W-:Y:S05]  /*33c0*/  BSYNC.RECONVERGENT B2 ;  /* 0x0000000000027941 */ /* 0x000fea0003800200 */
.L_x_53:
[----:B------:R-:W-:-:S13]  /*33d0*/  ISETP.GE.U32.AND P0, PT, R4, 0x3, PT ;  /* 0x000000030400780c */ /* 0x000fda0003f06070 */
[----:B------:R-:W-:Y:S05]  /*33e0*/  @!P0 EXIT ;  /* 0x000000000000894d */ /* 0x000fea0003800000 */
[----:B------:R-:W1:Y:S01]  /*33f0*/  S2UR UR12, SR_CgaCtaId ;  /* 0x00000000000c79c3 */ /* 0x000e620000008800 */
[----:B------:R-:W-:Y:S01]  /*3400*/  UMOV UR5, 0x400 ;  /* 0x0000040000057882 */ /* 0x000fe20000000000 */
[----:B------:R-:W-:Y:S01]  /*3410*/  IMAD R9, R2, R3, R3 ;  /* 0x0000000302097224 */ /* 0x000fe200078e0203 */
[----:B------:R-:W-:Y:S01]  /*3420*/  IADD3 R10, PT, PT, R0, R7, RZ ;  /* 0x00000007000a7210 */ /* 0x000fe20007ffe0ff */
[C---:B------:R-:W-:Y:S01]  /*3430*/  VIADD R14, R2.reuse, 0x2 ;  /* 0x00000002020e7836 */ /* 0x040fe20000000000 */
[----:B------:R-:W-:Y:S01]  /*3440*/  IADD3 R2, PT, PT, R2, 0x3, RZ ;  /* 0x0000000302027810 */ /* 0x000fe20007ffe0ff */
[C---:B------:R-:W-:Y:S01]  /*3450*/  IMAD.SHL.U32 R7, R0.reuse, 0x4, RZ ;  /* 0x0000000400077824 */ /* 0x040fe200078e00ff */
[----:B------:R-:W2:Y:S01]  /*3460*/  LDCU UR14, c[0x0][0x39c] ;  /* 0x00007380ff0e77ac */ /* 0x000ea20008000800 */
[----:B------:R-:W-:Y:S02]  /*3470*/  IMAD.IADD R18, R0, 0x1, R9 ;  /* 0x0000000100127824 */ /* 0x000fe400078e0209 */
[-CC-:B0-----:R-:W-:Y:S01]  /*3480*/  IMAD R12, R2, R3.reuse, R0.reuse ;  /* 0x00000003020c7224 */ /* 0x181fe200078e0200 */
[----:B------:R-:W0:Y:S01]  /*3490*/  LDCU UR15, c[0x0][0x398] ;  /* 0x00007300ff0f77ac */ /* 0x000e220008000800 */
[----:B------:R-:W-:Y:S01]  /*34a0*/  IMAD R14, R14, R3, R0 ;  /* 0x000000030e0e7224 */ /* 0x000fe200078e0200 */
[----:B------:R-:W3:Y:S01]  /*34b0*/  LDCU.64 UR16, c[0x0][0x388] ;  /* 0x00007100ff1077ac */ /* 0x000ee20008000a00 */
[----:B-1----:R-:W-:-:S06]  /*34c0*/  ULEA UR5, UR12, UR5, 0x18 ;  /* 0x000000050c057291 */ /* 0x002fcc000f8ec0ff */
[----:B------:R-:W-:-:S04]  /*34d0*/  MOV R8, UR5 ;  /* 0x0000000500087c02 */ /* 0x000fc80008000f00 */
[----:B------:R-:W-:Y:S01]  /*34e0*/  IADD3 R6, PT, PT, R5, R8, RZ ;  /* 0x0000000805067210 */ /* 0x000fe20007ffe0ff */
[C-C-:B------:R-:W-:Y:S02]  /*34f0*/  IMAD R4, R3.reuse, 0xc, R8.reuse ;  /* 0x0000000c03047824 */ /* 0x140fe400078e0208 */
[----:B0-23--:R-:W-:-:S07]  /*3500*/  IMAD R2, R3, 0x4, R8 ;  /* 0x0000000403027824 */ /* 0x00dfce00078e0208 */
.L_x_86:
[----:B------:R-:W-:Y:S01]  /*3510*/  ISETP.LT.U32.AND P0, PT, R10, UR8, PT ;  /* 0x000000080a007c0c */ /* 0x000fe2000bf01070 */
[----:B------:R-:W-:Y:S01]  /*3520*/  BSSY.RECONVERGENT B2, `(.L_x_62) ;  /* 0x000003f000027945 */ /* 0x000fe20003800200 */
[----:B------:R-:W-:-:S04]  /*3530*/  MOV R9, UR13 ;  /* 0x0000000d00097c02 */ /* 0x000fc80008000f00 */
[----:B------:R-:W-:-:S13]  /*3540*/  ISETP.GT.U32.AND.EX P0, PT, R9, RZ, PT, P0 ;  /* 0x000000ff0900720c */ /* 0x000fda0003f04100 */
[----:B0123--:R-:W-:Y:S05]  /*3550*/  @!P0 BRA `(.L_x_63) ;  /* 0x0000000000ec8947 */ /* 0x00ffea0003800000 */
[----:B------:R-:W-:-:S09]  /*3560*/  UISETP.NE.AND.EX UP0, UPT, UR14, URZ, UPT, !UPT ;  /* 0x000000ff0e00728c */ /* 0x000fd2000bf053f0 */
[----:B------:R-:W-:Y:S05]  /*3570*/  BRA.U UP0, `(.L_x_64) ;  /* 0x00000001004c7547 */ /* 0x000fea000b800000 */
        /* <DEDUP_REMOVED lines=19> */
.L_x_64:
[----:B------:R-:W-:Y:S02]  /*36b0*/  MOV R13, R10 ;  /* 0x0000000a000d7202 */ /* 0x000fe40000000f00 */
[----:B------:R-:W-:-:S07]  /*36c0*/  MOV R20, 0x36e0 ;  /* 0x000036e000147802 */ /* 0x000fce0000000f00 */
[----:B------:R-:W-:Y:S05]  /*36d0*/  CALL.REL.NOINC `($__internal_0_$__cuda_sm20_div_u64) ;  /* 0x0000000c00c47944 */ /* 0x000fea0003c00000 */
[----:B------:R-:W-:-:S07]  /*36e0*/  IMAD.MOV.U32 R9, RZ, RZ, R16 ;  /* 0x000000ffff097224 */ /* 0x000fce00078e0010 */
.L_x_65:
[----:B------:R-:W0:Y:S01]  /*36f0*/  S2UR UR12, SR_CgaCtaId ;  /* 0x00000000000c79c3 */ /* 0x000e220000008800 */
[----:B------:R-:W-:Y:S01]  /*3700*/  UMOV UR5, 0x400 ;  /* 0x0000040000057882 */ /* 0x000fe20000000000 */
[----:B------:R-:W-:Y:S01]  /*3710*/  IADD3 R11, PT, PT, R8, R7, RZ ;  /* 0x00000007080b7210 */ /* 0x000fe20007ffe0ff */
[----:B------:R-:W-:Y:S02]  /*3720*/  HFMA2 R22, -RZ, RZ, 3.7421875, 0 ;  /* 0x437c0000ff167431 */ /* 0x000fe400000001ff */
[----:B------:R-:W-:Y:S01]  /*3730*/  IMAD.MOV.U32 R20, RZ, RZ, 0x3bbb989d ;  /* 0x3bbb989dff147424 */ /* 0x000fe200078e00ff */
[----:B------:R-:W-:Y:S02]  /*3740*/  BSSY.RECONVERGENT B3, `(.L_x_66) ;  /* 0x0000019000037945 */ /* 0x000fe40003800200 */
[----:B------:R-:W-:Y:S01]  /*3750*/  LDS R11, [R11] ;  /* 0x000000000b0b7984 */ /* 0x000fe20000000800 */
[----:B0-----:R-:W-:-:S06]  /*3760*/  ULEA UR5, UR12, UR5, 0x18 ;  /* 0x000000050c057291 */ /* 0x001fcc000f8ec0ff */
[----:B------:R-:W-:-:S05]  /*3770*/  IMAD.U32 R8, RZ, RZ, UR5 ;  /* 0x00000005ff087e24 */ /* 0x000fca000f8e00ff */
[----:B------:R-:W-:-:S05]  /*3780*/  LEA R9, R9, R8, 0x2 ;  /* 0x0000000809097211 */ /* 0x000fca00078e10ff */
[----:B------:R-:W0:Y:S02]  /*3790*/  LDS R16, [R9] ;  /* 0x0000000009107984 */ /* 0x000e240000000800 */
[----:B0-----:R-:W-:Y:S01]  /*37a0*/  FADD R13, R11, -R16 ;  /* 0x800000100b0d7221 */ /* 0x001fe20000000000 */
[----:B------:R-:W0:Y:S03]  /*37b0*/  MUFU.RCP R17, R16 ;  /* 0x0000001000117308 */ /* 0x000e260000001000 */
[----:B------:R-:W-:-:S04]  /*37c0*/  FFMA.SAT R15, R13, R20, 0.5 ;  /* 0x3f0000000d0f7423 */ /* 0x000fc80000002014 */
[----:B------:R-:W-:-:S04]  /*37d0*/  FFMA.RM R15, R15, R22, 12582913 ;  /* 0x4b4000010f0f7423 */ /* 0x000fc80000004016 */
[C---:B------:R-:W-:Y:S01]  /*37e0*/  FADD R20, R15.reuse, -12583039 ;  /* 0xcb40007f0f147421 */ /* 0x040fe20000000000 */
[----:B------:R-:W-:-:S03]  /*37f0*/  IMAD.SHL.U32 R9, R15, 0x800000, RZ ;  /* 0x008000000f097824 */ /* 0x000fc600078e00ff */
[----:B------:R-:W-:Y:S01]  /*3800*/  FFMA R20, R13, 1.4426950216293334961, -R20 ;  /* 0x3fb8aa3b0d147823 */ /* 0x000fe20000000814 */
[----:B0-----:R-:W-:-:S03]  /*3810*/  FFMA R22, -R16, R17, 1 ;  /* 0x3f80000010167423 */ /* 0x001fc60000000111 */
[----:B------:R-:W-:Y:S01]  /*3820*/  FFMA R20, R13, 1.925963033500011079e-08, R20 ;  /* 0x32a570600d147823 */ /* 0x000fe20000000014 */
[----:B------:R-:W-:-:S05]  /*3830*/  FFMA R22, R17, R22, R17 ;  /* 0x0000001611167223 */ /* 0x000fca0000000011 */
[----:B------:R-:W0:Y:S02]  /*3840*/  MUFU.EX2 R20, R20 ;  /* 0x0000001400147308 */ /* 0x000e240000000800 */
[----:B0-----:R-:W-:-:S06]  /*3850*/  FMUL R9, R9, R20 ;  /* 0x0000001409097220 */ /* 0x001fcc0000400000 */
[----:B------:R-:W0:Y:S01]  /*3860*/  FCHK P0, R9, R16 ;  /* 0x0000001009007302 */ /* 0x000e220000000000 */
[----:B------:R-:W-:-:S04]  /*3870*/  FFMA R11, R9, R22, RZ ;  /* 0x00000016090b7223 */ /* 0x000fc800000000ff */
[----:B------:R-:W-:-:S04]  /*3880*/  FFMA R13, -R16, R11, R9 ;  /* 0x0000000b100d7223 */ /* 0x000fc80000000109 */
[----:B------:R-:W-:Y:S01]  /*3890*/  FFMA R11, R22, R13, R11 ;  /* 0x0000000d160b7223 */ /* 0x000fe2000000000b */
[----:B0-----:R-:W-:Y:S06]  /*38a0*/  @!P0 BRA `(.L_x_67) ;  /* 0x0000000000088947 */ /* 0x001fec0003800000 */
[----:B------:R-:W-:-:S07]  /*38b0*/  MOV R13, 0x38d0 ;  /* 0x000038d0000d7802 */ /* 0x000fce0000000f00 */
[----:B------:R-:W-:Y:S05]  /*38c0*/  CALL.REL.NOINC `($__internal_1_$__cuda_sm3x_div_rn_noftz_f32_slowpath) ;  /* 0x0000001000407944 */ /* 0x000fea0003c00000 */
.L_x_67:
[----:B------:R-:W-:Y:S05]  /*38d0*/  BSYNC.RECONVERGENT B3 ;  /* 0x0000000000037941 */ /* 0x000fea0003800200 */
.L_x_66:
[----:B------:R-:W-:-:S04]  /*38e0*/  LEA R16, P0, R10, UR16, 0x2 ;  /* 0x000000100a107c11 */ /* 0x000fc8000f8010ff */
[----:B------:R-:W-:-:S05]  /*38f0*/  LEA.HI.X R17, R10, UR17, RZ, 0x2, P0 ;  /* 0x000000110a117c11 */ /* 0x000fca00080f14ff */
[----:B------:R0:W-:Y:S04]  /*3900*/  STG.E desc[UR10][R16.64], R11 ;  /* 0x0000000b10007986 */ /* 0x0001e8000c10190a */
.L_x_63:
[----:B------:R-:W-:Y:S05]  /*3910*/  BSYNC.RECONVERGENT B2 ;  /* 0x0000000000027941 */ /* 0x000fea0003800200 */
.L_x_62:
[----:B------:R-:W-:Y:S01]  /*3920*/  ISETP.LT.U32.AND P0, PT, R18, UR8, PT ;  /* 0x0000000812007c0c */ /* 0x000fe2000bf01070 */
[----:B------:R-:W-:Y:S01]  /*3930*/  BSSY.RECONVERGENT B2, `(.L_x_68) ;  /* 0x000003f000027945 */ /* 0x000fe20003800200 */
[----:B------:R-:W-:-:S04]  /*3940*/  MOV R9, UR13 ;  /* 0x0000000d00097c02 */ /* 0x000fc80008000f00 */
[----:B------:R-:W-:-:S13]  /*3950*/  ISETP.GT.U32.AND.EX P0, PT, R9, RZ, PT, P0 ;  /* 0x000000ff0900720c */ /* 0x000fda0003f04100 */
[----:B------:R-:W-:Y:S05]  /*3960*/  @!P0 BRA `(.L_x_69) ;  /* 0x0000000000ec8947 */ /* 0x000fea0003800000 */
[----:B------:R-:W-:-:S09]  /*3970*/  UISETP.NE.AND.EX UP0, UPT, UR14, URZ, UPT, !UPT ;  /* 0x000000ff0e00728c */ /* 0x000fd2000bf053f0 */
[----:B------:R-:W-:Y:S05]  /*3980*/  BRA.U UP0, `(.L_x_70) ;  /* 0x0000000100507547 */ /* 0x000fea000b800000 */
[----:B0-----:R-:W0:Y:S01]  /*3990*/  I2F.U32.RP R11, UR15 ;  /* 0x0000000f000b7d06 */ /* 0x001e220008209000 */
[----:B------:R-:W-:Y:S01]  /*39a0*/  IMAD.MOV.U32 R8, RZ, RZ, RZ ;  /* 0x000000ffff087224 */ /* 0x000fe200078e00ff */
[----:B------:R-:W-:-:S06]  /*39b0*/  ISETP.NE.U32.AND P2, PT, RZ, UR15, PT ;  /* 0x0000000fff007c0c */ /* 0x000fcc000bf45070 */
        /* <DEDUP_REMOVED lines=14> */
[----:B------:R-:W-:-:S04]  /*3aa0*/  @!P2 LOP3.LUT R8, RZ, UR15, RZ, 0x33, !PT ;  /* 0x0000000fff08ac12 */ /* 0x000fc8000f8e33ff */
[----:B------:R-:W-:Y:S01]  /*3ab0*/  MOV R16, R8 ;  /* 0x0000000800107202 */ /* 0x000fe20000000f00 */
[----:B------:R-:W-:Y:S06]  /*3ac0*/  BRA `(.L_x_71) ;  /* 0x00000000000c7947 */ /* 0x000fec0003800000 */
.L_x_70:
[----:B------:R-:W-:Y:S01]  /*3ad0*/  IMAD.MOV.U32 R13, RZ, RZ, R18 ;  /* 0x000000ffff0d7224 */ /* 0x000fe200078e0012 */
[----:B------:R-:W-:-:S07]  /*3ae0*/  MOV R20, 0x3b00 ;  /* 0x00003b0000147802 */ /* 0x000fce0000000f00 */
[----:B0-----:R-:W-:Y:S05]  /*3af0*/  CALL.REL.NOINC `($__internal_0_$__cuda_sm20_div_u64) ;  /* 0x0000000800bc7944 */ /* 0x001fea0003c00000 */
.L_x_71:
[----:B------:R-:W0:Y:S01]  /*3b00*/  S2UR UR12, SR_CgaCtaId ;  /* 0x00000000000c79c3 */ /* 0x000e220000008800 */
[----:B------:R-:W-:Y:S01]  /*3b10*/  UMOV UR5, 0x400 ;  /* 0x0000040000057882 */ /* 0x000fe20000000000 */
[----:B------:R-:W-:Y:S02]  /*3b20*/  IMAD.IADD R9, R2, 0x1, R7 ;  /* 0x0000000102097824 */ /* 0x000fe400078e0207 */
[----:B------:R-:W-:Y:S02]  /*3b30*/  HFMA2 R22, -RZ, RZ, 3.7421875, 0 ;  /* 0x437c0000ff167431 */ /* 0x000fe400000001ff */
[----:B------:R-:W-:Y:S01]  /*3b40*/  IMAD.MOV.U32 R20, RZ, RZ, 0x3bbb989d ;  /* 0x3bbb989dff147424 */ /* 0x000fe200078e00ff */
[----:B------:R-:W-:Y:S01]  /*3b50*/  BSSY.RECONVERGENT B3, `(.L_x_72) ;  /* 0x0000019000037945 */ /* 0x000fe20003800200 */
[----:B------:R-:W-:Y:S01]  /*3b60*/  LDS R9, [R9] ;  /* 0x0000000009097984 */ /* 0x000fe20000000800 */
[----:B0-----:R-:W-:-:S06]  /*3b70*/  ULEA UR5, UR12, UR5, 0x18 ;  /* 0x000000050c057291 */ /* 0x001fcc000f8ec0ff */
[----:B------:R-:W-:-:S04]  /*3b80*/  MOV R8, UR5 ;  /* 0x0000000500087c02 */ /* 0x000fc80008000f00 */
[----:B------:R-:W-:-:S06]  /*3b90*/  LEA R16, R16, R8, 0x2 ;  /* 0x0000000810107211 */ /* 0x000fcc00078e10ff */
        /* <DEDUP_REMOVED lines=20> */
.L_x_73:
[----:B------:R-:W-:Y:S05]  /*3ce0*/  BSYNC.RECONVERGENT B3 ;  /* 0x0000000000037941 */ /* 0x000fea0003800200 */
.L_x_72:
[----:B------:R-:W-:-:S04]  /*3cf0*/  LEA R16, P0, R18, UR16, 0x2 ;  /* 0x0000001012107c11 */ /* 0x000fc8000f8010ff */
[----:B------:R-:W-:-:S05]  /*3d00*/  LEA.HI.X R17, R18, UR17, RZ, 0x2, P0 ;  /* 0x0000001112117c11 */ /* 0x000fca00080f14ff */
[----:B------:R1:W-:Y:S04]  /*3d10*/  STG.E desc[UR10][R16.64], R11 ;  /* 0x0000000b10007986 */ /* 0x0003e8000c10190a */
.L_x_69:
[----:B------:R-:W-:Y:S05]  /*3d20*/  BSYNC.RECONVERGENT B2 ;  /* 0x0000000000027941 */ /* 0x000fea0003800200 */
.L_x_68:
[----:B------:R-:W-:Y:S01]  /*3d30*/  ISETP.LT.U32.AND P0, PT, R14, UR8, PT ;  /* 0x000000080e007c0c */ /* 0x000fe2000bf01070 */
[----:B------:R-:W-:Y:S01]  /*3d40*/  BSSY.RECONVERGENT B2, `(.L_x_74) ;  /* 0x000003f000027945 */ /* 0x000fe20003800200 */
[----:B------:R-:W-:-:S04]  /*3d50*/  MOV R9, UR13 ;  /* 0x0000000d00097c02 */ /* 0x000fc80008000f00 */
[----:B------:R-:W-:-:S13]  /*3d60*/  ISETP.GT.U32.AND.EX P0, PT, R9, RZ, PT, P0 ;  /* 0x000000ff0900720c */ /* 0x000fda0003f04100 */
[----:B------:R-:W-:Y:S05]  /*3d70*/  @!P0 BRA `(.L_x_75) ;  /* 0x0000000000ec8947 */ /* 0x000fea0003800000 */
[----:B------:R-:W-:-:S09]  /*3d80*/  UISETP.NE.AND.EX UP0, UPT, UR14, URZ, UPT, !UPT ;  /* 0x000000ff0e00728c */ /* 0x000fd2000bf053f0 */
[----:B------:R-:W-:Y:S05]  /*3d90*/  BRA.U UP0, `(.L_x_76) ;  /* 0x0000000100507547 */ /* 0x000fea000b800000 */
[----:B01----:R-:W0:Y:S01]  /*3da0*/  I2F.U32.RP R11, UR15 ;  /* 0x0000000f000b7d06 */ /* 0x003e220008209000 */
        /* <DEDUP_REMOVED lines=19> */
.L_x_76:
[----:B------:R-:W-:Y:S01]  /*3ee0*/  IMAD.MOV.U32 R13, RZ, RZ, R14 ;  /* 0x000000ffff0d7224 */ /* 0x000fe200078e000e */
[----:B------:R-:W-:-:S07]  /*3ef0*/  MOV R20, 0x3f10 ;  /* 0x00003f1000147802 */ /* 0x000fce0000000f00 */
[----:B01----:R-:W-:Y:S05]  /*3f00*/  CALL.REL.NOINC `($__internal_0_$__cuda_sm20_div_u64) ;  /* 0x0000000400b87944 */ /* 0x003fea0003c00000 */
.L_x_77:
        /* <DEDUP_REMOVED lines=30> */
.L_x_79:
[----:B------:R-:W-:Y:S05]  /*40f0*/  BSYNC.RECONVERGENT B3 ;  /* 0x0000000000037941 */ /* 0x000fea0003800200 */
.L_x_78:
[----:B------:R-:W-:-:S04]  /*4100*/  LEA R16, P0, R14, UR16, 0x2 ;  /* 0x000000100e107c11 */ /* 0x000fc8000f8010ff */
[----:B------:R-:W-:-:S05]  /*4110*/  LEA.HI.X R17, R14, UR17, RZ, 0x2, P0 ;  /* 0x000000110e117c11 */ /* 0x000fca00080f14ff */
[----:B------:R2:W-:Y:S04]  /*4120*/  STG.E desc[UR10][R16.64], R11 ;  /* 0x0000000b10007986 */ /* 0x0005e8000c10190a */
.L_x_75:
[----:B------:R-:W-:Y:S05]  /*4130*/  BSYNC.RECONVERGENT B2 ;  /* 0x0000000000027941 */ /* 0x000fea0003800200 */
.L_x_74:
[----:B------:R-:W-:Y:S01]  /*4140*/  ISETP.LT.U32.AND P0, PT, R12, UR8, PT ;  /* 0x000000080c007c0c */ /* 0x000fe2000bf01070 */
[----:B------:R-:W-:Y:S01]  /*4150*/  BSSY.RECONVERGENT B2, `(.L_x_80) ;  /* 0x0000040000027945 */ /* 0x000fe20003800200 */
[----:B------:R-:W-:Y:S02]  /*4160*/  MOV R9, UR13 ;  /* 0x0000000d00097c02 */ /* 0x000fe40008000f00 */
[----:B------:R-:W-:Y:S02]  /*4170*/  IADD3 R0, PT, PT, R3, R0, R3 ;  /* 0x0000000003007210 */ /* 0x000fe40007ffe003 */
[----:B------:R-:W-:-:S13]  /*4180*/  ISETP.GT.U32.AND.EX P0, PT, R9, RZ, PT, P0 ;  /* 0x000000ff0900720c */ /* 0x000fda0003f04100 */
[----:B------:R-:W-:Y:S05]  /*4190*/  @!P0 BRA `(.L_x_81) ;  /* 0x0000000000ec8947 */ /* 0x000fea0003800000 */
[----:B------:R-:W-:-:S09]  /*41a0*/  UISETP.NE.AND.EX UP0, UPT, UR14, URZ, UPT, !UPT ;  /* 0x000000ff0e00728c */ /* 0x000fd2000bf053f0 */
[----:B------:R-:W-:Y:S05]  /*41b0*/  BRA.U UP0, `(.L_x_82) ;  /* 0x0000000100507547 */ /* 0x000fea000b800000 */
[----:B012---:R-:W0:Y:S01]  /*41c0*/  I2F.U32.RP R11, UR15 ;  /* 0x0000000f000b7d06 */ /* 0x007e220008209000 */
        /* <DEDUP_REMOVED lines=19> */
.L_x_82:
[----:B------:R-:W-:Y:S01]  /*4300*/  IMAD.MOV.U32 R13, RZ, RZ, R12 ;  /* 0x000000ffff0d7224 */ /* 0x000fe200078e000c */
[----:B------:R-:W-:-:S07]  /*4310*/  MOV R20, 0x4330 ;  /* 0x0000433000147802 */ /* 0x000fce0000000f00 */
[----:B012---:R-:W-:Y:S05]  /*4320*/  CALL.REL.NOINC `($__internal_0_$__cuda_sm20_div_u64) ;  /* 0x0000000000b07944 */ /* 0x007fea0003c00000 */
.L_x_83:
        /* <DEDUP_REMOVED lines=30> */
.L_x_85:
[----:B------:R-:W-:Y:S05]  /*4510*/  BSYNC.RECONVERGENT B3 ;  /* 0x0000000000037941 */ /* 0x000fea0003800200 */
.L_x_84:
[----:B------:R-:W-:-:S04]  /*4520*/  LEA R16, P0, R12, UR16, 0x2 ;  /* 0x000000100c107c11 */ /* 0x000fc8000f8010ff */
[----:B------:R-:W-:-:S05]  /*4530*/  LEA.HI.X R17, R12, UR17, RZ, 0x2, P0 ;  /* 0x000000110c117c11 */ /* 0x000fca00080f14ff */
[----:B------:R3:W-:Y:S04]  /*4540*/  STG.E desc[UR10][R16.64], R11 ;  /* 0x0000000b10007986 */ /* 0x0007e8000c10190a */
.L_x_81:
[----:B------:R-:W-:Y:S05]  /*4550*/  BSYNC.RECONVERGENT B2 ;  /* 0x0000000000027941 */ /* 0x000fea0003800200 */
.L_x_80:
        /* <DEDUP_REMOVED lines=8> */
[----:B------:R-:W-:Y:S05]  /*45e0*/  EXIT ;  /* 0x000000000000794d */ /* 0x000fea0003800000 */
        .weak           $__internal_0_$__cuda_sm20_div_u64
        .type           $__internal_0_$__cuda_sm20_div_u64,@function
        .size           $__internal_0_$__cuda_sm20_div_u64,($__internal_1_$__cuda_sm3x_div_rn_noftz_f32_slowpath - $__internal_0_$__cuda_sm20_div_u64)
$__internal_0_$__cuda_sm20_div_u64:
[----:B------:R-:W0:Y:S08]  /*45f0*/  I2F.U64.RP R19, UR6 ;  /* 0x0000000600137d12 */ /* 0x000e300008309000 */
[----:B0-----:R-:W0:Y:S02]  /*4600*/  MUFU.RCP R24, R19 ;  /* 0x0000001300187308 */ /* 0x001e240000001000 */
[----:B0-----:R-:W-:-:S06]  /*4610*/  VIADD R24, R24, 0x1ffffffe ;  /* 0x1ffffffe18187836 */ /* 0x001fcc0000000000 */
[----:B------:R-:W0:Y:S02]  /*4620*/  F2I.U64.TRUNC R24, R24 ;  /* 0x0000001800187311 */ /* 0x000e24000020d800 */
[----:B0-----:R-:W-:-:S04]  /*4630*/  IMAD.WIDE.U32 R22, R24, UR6, RZ ;  /* 0x0000000618167c25 */ /* 0x001fc8000f8e00ff */
[C---:B------:R-:W-:Y:S01]  /*4640*/  IMAD R17, R24.reuse, UR7, R23 ;  /* 0x0000000718117c24 */ /* 0x040fe2000f8e0217 */
[----:B------:R-:W-:Y:S01]  /*4650*/  IADD3 R22, P0, PT, RZ, -R22, RZ ;  /* 0x80000016ff167210 */ /* 0x000fe20007f1e0ff */
[----:B------:R-:W-:Y:S02]  /*4660*/  IMAD.MOV.U32 R29, RZ, RZ, R24 ;  /* 0x000000ffff1d7224 */ /* 0x000fe400078e0018 */
[----:B------:R-:W-:Y:S02]  /*4670*/  IMAD R16, R25, UR6, R17 ;  /* 0x0000000619107c24 */ /* 0x000fe4000f8e0211 */
[----:B------:R-:W-:-:S03]  /*4680*/  IMAD.HI.U32 R28, R24, R22, RZ ;  /* 0x00000016181c7227 */ /* 0x000fc600078e00ff */
[----:B------:R-:W-:-:S05]  /*4690*/  IADD3.X R16, PT, PT, RZ, ~R16, RZ, P0, !PT ;  /* 0x80000010ff107210 */ /* 0x000fca00007fe4ff */
[----:B------:R-:W-:-:S04]  /*46a0*/  IMAD.WIDE.U32 R28, P0, R24, R16, R28 ;  /* 0x00000010181c7225 */ /* 0x000fc8000780001c */
[C---:B------:R-:W-:Y:S02]  /*46b0*/  IMAD R17, R25.reuse, R16, RZ ;  /* 0x0000001019117224 */ /* 0x040fe400078e02ff */
[----:B------:R-:W-:-:S04]  /*46c0*/  IMAD.HI.U32 R22, P1, R25, R22, R28 ;  /* 0x0000001619167227 */ /* 0x000fc8000782001c */
[----:B------:R-:W-:Y:S01]  /*46d0*/  IMAD.HI.U32 R16, R25, R16, RZ ;  /* 0x0000001019107227 */ /* 0x000fe200078e00ff */
[----:B------:R-:W-:-:S04]  /*46e0*/  IADD3 R17, P3, PT, R17, R22, RZ ;  /* 0x0000001611117210 */ /* 0x000fc80007f7e0ff */
[----:B------:R-:W-:Y:S01]  /*46f0*/  IADD3.X R16, PT, PT, R16, R25, RZ, P0, !PT ;  /* 0x0000001910107210 */ /* 0x000fe200007fe4ff */
[----:B------:R-:W-:-:S03]  /*4700*/  IMAD.WIDE.U32 R22, R17, UR6, RZ ;  /* 0x0000000611167c25 */ /* 0x000fc6000f8e00ff */
[----:B------:R-:W-:Y:S01]  /*4710*/  IADD3.X R19, PT, PT, RZ, RZ, R16, P3, P1 ;  /* 0x000000ffff137210 */ /* 0x000fe20001fe2410 */
[----:B------:R-:W-:Y:S01]  /*4720*/  IMAD R16, R17, UR7, R23 ;  /* 0x0000000711107c24 */ /* 0x000fe2000f8e0217 */
[----:B------:R-:W-:-:S03]  /*4730*/  IADD3 R21, P0, PT, RZ, -R22, RZ ;  /* 0x80000016ff157210 */ /* 0x000fc60007f1e0ff */
[----:B------:R-:W-:Y:S02]  /*4740*/  IMAD R22, R19, UR6, R16 ;  /* 0x0000000613167c24 */ /* 0x000fe4000f8e0210 */
[----:B------:R-:W-:-:S04]  /*4750*/  IMAD.HI.U32 R16, R17, R21, RZ ;  /* 0x0000001511107227 */ /* 0x000fc800078e00ff */
[----:B------:R-:W-:-:S04]  /*4760*/  IMAD.X R22, RZ, RZ, ~R22, P0 ;  /* 0x000000ffff167224 */ /* 0x000fc800000e0e16 */
[----:B------:R-:W-:-:S04]  /*4770*/  IMAD.WIDE.U32 R24, P0, R17, R22, R16 ;  /* 0x0000001611187225 */ /* 0x000fc80007800010 */
[C---:B------:R-:W-:Y:S02]  /*4780*/  IMAD R16, R19.reuse, R22, RZ ;  /* 0x0000001613107224 */ /* 0x040fe400078e02ff */
[----:B------:R-:W-:-:S04]  /*4790*/  IMAD.HI.U32 R21, P1, R19, R21, R24 ;  /* 0x0000001513157227 */ /* 0x000fc80007820018 */
[----:B------:R-:W-:Y:S01]  /*47a0*/  IMAD.HI.U32 R22, R19, R22, RZ ;  /* 0x0000001613167227 */ /* 0x000fe200078e00ff */
[----:B------:R-:W-:Y:S02]  /*47b0*/  IADD3 R16, P3, PT, R16, R21, RZ ;  /* 0x0000001510107210 */ /* 0x000fe40007f7e0ff */
[----:B------:R-:W-:Y:S01]  /*47c0*/  MOV R21, 0x0 ;  /* 0x0000000000157802 */ /* 0x000fe20000000f00 */
[----:B------:R-:W-:Y:S01]  /*47d0*/  IMAD.MOV.U32 R25, RZ, RZ, RZ ;  /* 0x000000ffff197224 */ /* 0x000fe200078e00ff */
[----:B------:R-:W-:Y:S01]  /*47e0*/  IADD3.X R22, PT, PT, R22, R19, RZ, P0, !PT ;  /* 0x0000001316167210 */ /* 0x000fe200007fe4ff */
[----:B------:R-:W-:-:S03]  /*47f0*/  IMAD.HI.U32 R24, R16, R13, RZ ;  /* 0x0000000d10187227 */ /* 0x000fc600078e00ff */
[----:B------:R-:W-:Y:S01]  /*4800*/  IADD3.X R22, PT, PT, RZ, RZ, R22, P3, P1 ;  /* 0x000000ffff167210 */ /* 0x000fe20001fe2416 */
[----:B------:R-:W-:-:S04]  /*4810*/  IMAD.WIDE.U32 R24, R16, UR4, R24 ;  /* 0x0000000410187c25 */ /* 0x000fc8000f8e0018 */
[C---:B------:R-:W-:Y:S02]  /*4820*/  IMAD R16, R22.reuse, UR4, RZ ;  /* 0x0000000416107c24 */ /* 0x040fe4000f8e02ff */
[----:B------:R-:W-:-:S04]  /*4830*/  IMAD.HI.U32 R19, P0, R22, R13, R24 ;  /* 0x0000000d16137227 */ /* 0x000fc80007800018 */
[----:B------:R-:W-:Y:S01]  /*4840*/  IMAD.HI.U32 R17, R22, UR4, RZ ;  /* 0x0000000416117c27 */ /* 0x000fe2000f8e00ff */
[----:B------:R-:W-:-:S04]  /*4850*/  IADD3 R16, P1, PT, R16, R19, RZ ;  /* 0x0000001310107210 */ /* 0x000fc80007f3e0ff */
[----:B------:R-:W-:Y:S01]  /*4860*/  IADD3.X R17, PT, PT, R17, RZ, RZ, P0, !PT ;  /* 0x000000ff11117210 */ /* 0x000fe200007fe4ff */
[C---:B------:R-:W-:Y:S01]  /*4870*/  IMAD.WIDE.U32 R24, R16.reuse, UR6, RZ ;  /* 0x0000000610187c25 */ /* 0x040fe2000f8e00ff */
[----:B------:R-:W-:-:S03]  /*4880*/  IADD3 R19, PT, PT, R16, 0x1, RZ ;  /* 0x0000000110137810 */ /* 0x000fc60007ffe0ff */
[----:B------:R-:W-:Y:S01]  /*4890*/  IMAD.X R22, RZ, RZ, R17, P1 ;  /* 0x000000ffff167224 */ /* 0x000fe200008e0611 */
[----:B------:R-:W-:Y:S01]  /*48a0*/  IADD3 R13, P1, PT, -R24, R13, RZ ;  /* 0x0000000d180d7210 */ /* 0x000fe20007f3e1ff */
[----:B------:R-:W-:-:S03]  /*48b0*/  IMAD R17, R16, UR7, R25 ;  /* 0x0000000710117c24 */ /* 0x000fc6000f8e0219 */
[----:B------:R-:W-:Y:S01]  /*48c0*/  ISETP.GE.U32.AND P0, PT, R13, UR6, PT ;  /* 0x000000060d007c0c */ /* 0x000fe2000bf06070 */
[----:B------:R-:W-:-:S05]  /*48d0*/  IMAD R17, R22, UR6, R17 ;  /* 0x0000000616117c24 */ /* 0x000fca000f8e0211 */
[----:B------:R-:W-:Y:S02]  /*48e0*/  IADD3.X R17, PT, PT, ~R17, UR4, RZ, P1, !PT ;  /* 0x0000000411117c10 */ /* 0x000fe40008ffe5ff */
[----:B------:R-:W-:Y:S02]  /*48f0*/  IADD3 R22, P1, PT, R13, -UR6, RZ ;  /* 0x800000060d167c10 */ /* 0x000fe4000ff3e0ff */
[C---:B------:R-:W-:Y:S02]  /*4900*/  ISETP.GE.U32.AND.EX P0, PT, R17.reuse, UR7, PT, P0 ;  /* 0x0000000711007c0c */ /* 0x040fe4000bf06100 */
[----:B------:R-:W-:Y:S02]  /*4910*/  IADD3.X R24, PT, PT, R17, ~UR7, RZ, P1, !PT ;  /* 0x8000000711187c10 */ /* 0x000fe40008ffe4ff */
[----:B------:R-:W-:Y:S02]  /*4920*/  SEL R22, R22, R13, P0 ;  /* 0x0000000d16167207 */ /* 0x000fe40000000000 */
[----:B------:R-:W-:-:S02]  /*4930*/  SEL R19, R19, R16, P0 ;  /* 0x0000001013137207 */ /* 0x000fc40000000000 */
[----:B------:R-:W-:Y:S02]  /*4940*/  SEL R24, R24, R17, P0 ;  /* 0x0000001118187207 */ /* 0x000fe40000000000 */
[----:B------:R-:W-:Y:S01]  /*4950*/  ISETP.GE.U32.AND P0, PT, R22, UR6, PT ;  /* 0x0000000616007c0c */ /* 0x000fe2000bf06070 */
[----:B------:R-:W-:Y:S01]  /*4960*/  VIADD R16, R19, 0x1 ;  /* 0x0000000113107836 */ /* 0x000fe20000000000 */
[----:B------:R-:W-:Y:S02]  /*4970*/  ISETP.NE.U32.AND P1, PT, RZ, UR6, PT ;  /* 0x00000006ff007c0c */ /* 0x000fe4000bf25070 */
[----:B------:R-:W-:Y:S02]  /*4980*/  ISETP.GE.U32.AND.EX P0, PT, R24, UR7, PT, P0 ;  /* 0x0000000718007c0c */ /* 0x000fe4000bf06100 */
[----:B------:R-:W-:Y:S02]  /*4990*/  ISETP.NE.AND.EX P1, PT, RZ, UR7, PT, P1 ;  /* 0x00000007ff007c0c */ /* 0x000fe4000bf25310 */
[----:B------:R-:W-:-:S04]  /*49a0*/  SEL R16, R16, R19, P0 ;  /* 0x0000001310107207 */ /* 0x000fc80000000000 */
[----:B------:R-:W-:Y:S01]  /*49b0*/  SEL R16, R16, 0xffffffff, P1 ;  /* 0xffffffff10107807 */ /* 0x000fe20000800000 */
[----:B------:R-:W-:Y:S06]  /*49c0*/  RET.REL.NODEC R20 `(_Z12softmax_cudaPfS_mm) ;  /* 0xffffffb4148c7950 */ /* 0x000fec0003c3ffff */
        .weak           $__internal_1_$__cuda_sm3x_div_rn_noftz_f32_slowpath
        .type           $__internal_1_$__cuda_sm3x_div_rn_noftz_f32_slowpath,@function
        .size           $__internal_1_$__cuda_sm3x_div_rn_noftz_f32_slowpath,(.L_x_100 - $__internal_1_$__cuda_sm3x_div_rn_noftz_f32_slowpath)
$__internal_1_$__cuda_sm3x_div_rn_noftz_f32_slowpath:
[----:B------:R-:W-:Y:S01]  /*49d0*/  SHF.R.U32.HI R11, RZ, 0x17, R16 ;  /* 0x00000017ff0b7819 */ /* 0x000fe20000011610 */
[----:B------:R-:W-:Y:S01]  /*49e0*/  BSSY.RECONVERGENT B0, `(.L_x_87) ;  /* 0x0000062000007945 */ /* 0x000fe20003800200 */
[----:B------:R-:W-:Y:S02]  /*49f0*/  SHF.R.U32.HI R20, RZ, 0x17, R9 ;  /* 0x00000017ff147819 */ /* 0x000fe40000011609 */
[----:B------:R-:W-:Y:S02]  /*4a00*/  LOP3.LUT R11, R11, 0xff, RZ, 0xc0, !PT ;  /* 0x000000ff0b0b7812 */ /* 0x000fe400078ec0ff */
[----:B------:R-:W-:-:S03]  /*4a10*/  LOP3.LUT R20, R20, 0xff, RZ, 0xc0, !PT ;  /* 0x000000ff14147812 */ /* 0x000fc600078ec0ff */
[----:B------:R-:W-:Y:S01]  /*4a20*/  VIADD R19, R11, 0xffffffff ;  /* 0xffffffff0b137836 */ /* 0x000fe20000000000 */
[----:B------:R-:W-:-:S04]  /*4a30*/  IADD3 R17, PT, PT, R20, -0x1, RZ ;  /* 0xffffffff14117810 */ /* 0x000fc80007ffe0ff */
[----:B------:R-:W-:-:S04]  /*4a40*/  ISETP.GT.U32.AND P0, PT, R19, 0xfd, PT ;  /* 0x000000fd1300780c */ /* 0x000fc80003f04070 */
[----:B------:R-:W-:-:S13]  /*4a50*/  ISETP.GT.U32.OR P0, PT, R17, 0xfd, P0 ;  /* 0x000000fd1100780c */ /* 0x000fda0000704470 */
[----:B------:R-:W-:Y:S01]  /*4a60*/  @!P0 IMAD.MOV.U32 R15, RZ, RZ, RZ ;  /* 0x000000ffff0f8224 */ /* 0x000fe200078e00ff */
[----:B------:R-:W-:Y:S06]  /*4a70*/  @!P0 BRA `(.L_x_88) ;  /* 0x00000000005c8947 */ /* 0x000fec0003800000 */
[----:B------:R-:W-:Y:S02]  /*4a80*/  FSETP.GTU.FTZ.AND P0, PT, |R9|, +INF , PT ;  /* 0x7f8000000900780b */ /* 0x000fe40003f1c200 */
[----:B------:R-:W-:-:S04]  /*4a90*/  FSETP.GTU.FTZ.AND P1, PT, |R16|, +INF , PT ;  /* 0x7f8000001000780b */ /* 0x000fc80003f3c200 */
[----:B------:R-:W-:-:S13]  /*4aa0*/  PLOP3.LUT P0, PT, P0, P1, PT, 0xf8, 0x8f ;  /* 0x00000000008f781c */ /* 0x000fda0000703f70 */
[----:B------:R-:W-:Y:S05]  /*4ab0*/  @P0 BRA `(.L_x_89) ;  /* 0x00000004004c0947 */ /* 0x000fea0003800000 */
[----:B------:R-:W-:-:S13]  /*4ac0*/  LOP3.LUT P0, RZ, R16, 0x7fffffff, R9, 0xc8, !PT ;  /* 0x7fffffff10ff7812 */ /* 0x000fda000780c809 */
[----:B------:R-:W-:Y:S05]  /*4ad0*/  @!P0 BRA `(.L_x_90) ;  /* 0x00000004003c8947 */ /* 0x000fea0003800000 */
[C---:B------:R-:W-:Y:S02]  /*4ae0*/  FSETP.NEU.FTZ.AND P0, PT, |R9|.reuse, +INF , PT ;  /* 0x7f8000000900780b */ /* 0x040fe40003f1d200 */
[----:B------:R-:W-:Y:S02]  /*4af0*/  FSETP.NEU.FTZ.AND P3, PT, |R16|, +INF , PT ;  /* 0x7f8000001000780b */ /* 0x000fe40003f7d200 */
[----:B------:R-:W-:-:S11]  /*4b00*/  FSETP.NEU.FTZ.AND P1, PT, |R9|, +INF , PT ;  /* 0x7f8000000900780b */ /* 0x000fd60003f3d200 */
[----:B------:R-:W-:Y:S05]  /*4b10*/  @!P3 BRA !P0, `(.L_x_90) ;  /* 0x00000004002cb947 */ /* 0x000fea0004000000 */
[----:B------:R-:W-:-:S04]  /*4b20*/  LOP3.LUT P0, RZ, R9, 0x7fffffff, RZ, 0xc0, !PT ;  /* 0x7fffffff09ff7812 */ /* 0x000fc8000780c0ff */
[----:B------:R-:W-:-:S13]  /*4b30*/  PLOP3.LUT P0, PT, P3, P0, PT, 0x2f, 0xf2 ;  /* 0x0000000000f2781c */ /* 0x000fda0001f00577 */
[----:B------:R-:W-:Y:S05]  /*4b40*/  @P0 BRA `(.L_x_91) ;  /* 0x0000000400180947 */ /* 0x000fea0003800000 */
[----:B------:R-:W-:-:S04]  /*4b50*/  LOP3.LUT P0, RZ, R16, 0x7fffffff, RZ, 0xc0, !PT ;  /* 0x7fffffff10ff7812 */ /* 0x000fc8000780c0ff */
[----:B------:R-:W-:-:S13]  /*4b60*/  PLOP3.LUT P0, PT, P1, P0, PT, 0x2f, 0xf2 ;  /* 0x0000000000f2781c */ /* 0x000fda0000f00577 */
[----:B------:R-:W-:Y:S05]  /*4b70*/  @P0 BRA `(.L_x_92) ;  /* 0x0000000400000947 */ /* 0x000fea0003800000 */
[----:B------:R-:W-:Y:S02]  /*4b80*/  ISETP.GE.AND P0, PT, R17, RZ, PT ;  /* 0x000000ff1100720c */ /* 0x000fe40003f06270 */
[----:B------:R-:W-:-:S11]  /*4b90*/  ISETP.GE.AND P1, PT, R19, RZ, PT ;  /* 0x000000ff1300720c */ /* 0x000fd60003f26270 */
[----:B------:R-:W-:Y:S01]  /*4ba0*/  @P0 MOV R15, RZ ;  /* 0x000000ff000f0202 */ /* 0x000fe20000000f00 */
[----:B------:R-:W-:Y:S02]  /*4bb0*/  @!P0 IMAD.MOV.U32 R15, RZ, RZ, -0x40 ;  /* 0xffffffc0ff0f8424 */ /* 0x000fe400078e00ff */
[----:B------:R-:W-:Y:S01]  /*4bc0*/  @!P0 FFMA R9, R9, 1.84467440737095516160e+19, RZ ;  /* 0x5f80000009098823 */ /* 0x000fe200000000ff */
[----:B------:R-:W-:Y:S02]  /*4bd0*/  @!P1 FFMA R16, R16, 1.84467440737095516160e+19, RZ ;  /* 0x5f80000010109823 */ /* 0x000fe400000000ff */
[----:B------:R-:W-:-:S07]  /*4be0*/  @!P1 IADD3 R15, PT, PT, R15, 0x40, RZ ;  /* 0x000000400f0f9810 */ /* 0x000fce0007ffe0ff */
.L_x_88:
[----:B------:R-:W-:Y:S01]  /*4bf0*/  LEA R17, R11, 0xc0800000, 0x17 ;  /* 0xc08000000b117811 */ /* 0x000fe200078eb8ff */
[----:B------:R-:W-:Y:S01]  /*4c00*/  BSSY.RECONVERGENT B1, `(.L_x_93) ;  /* 0x0000036000017945 */ /* 0x000fe20003800200 */
[----:B------:R-:W-:-:S03]  /*4c10*/  IADD3 R20, PT, PT, R20, -0x7f, RZ ;  /* 0xffffff8114147810 */ /* 0x000fc60007ffe0ff */
[----:B------:R-:W-:Y:S02]  /*4c20*/  IMAD.IADD R19, R16, 0x1, -R17 ;  /* 0x0000000110137824 */ /* 0x000fe400078e0a11 */
[C---:B------:R-:W-:Y:S01]  /*4c30*/  IMAD R9, R20.reuse, -0x800000, R9 ;  /* 0xff80000014097824 */ /* 0x040fe200078e0209 */
[----:B------:R-:W-:Y:S01]  /*4c40*/  IADD3 R20, PT, PT, R20, 0x7f, -R11 ;  /* 0x0000007f14147810 */ /* 0x000fe20007ffe80b */
[----:B------:R-:W0:Y:S01]  /*4c50*/  MUFU.RCP R17, R19 ;  /* 0x0000001300117308 */ /* 0x000e220000001000 */
[----:B------:R-:W-:-:S03]  /*4c60*/  FADD.FTZ R16, -R19, -RZ ;  /* 0x800000ff13107221 */ /* 0x000fc60000010100 */
[----:B------:R-:W-:Y:S02]  /*4c70*/  IMAD.IADD R20, R20, 0x1, R15 ;  /* 0x0000000114147824 */ /* 0x000fe400078e020f */
[----:B0-----:R-:W-:-:S04]  /*4c80*/  FFMA R22, R17, R16, 1 ;  /* 0x3f80000011167423 */ /* 0x001fc80000000010 */
[----:B------:R-:W-:-:S04]  /*4c90*/  FFMA R17, R17, R22, R17 ;  /* 0x0000001611117223 */ /* 0x000fc80000000011 */
[----:B------:R-:W-:-:S04]  /*4ca0*/  FFMA R22, R9, R17, RZ ;  /* 0x0000001109167223 */ /* 0x000fc800000000ff */
[----:B------:R-:W-:-:S04]  /*4cb0*/  FFMA R21, R16, R22, R9 ;  /* 0x0000001610157223 */ /* 0x000fc80000000009 */
[----:B------:R-:W-:-:S04]  /*4cc0*/  FFMA R22, R17, R21, R22 ;  /* 0x0000001511167223 */ /* 0x000fc80000000016 */
[----:B------:R-:W-:-:S04]  /*4cd0*/  FFMA R9, R16, R22, R9 ;  /* 0x0000001610097223 */ /* 0x000fc80000000009 */
[----:B------:R-:W-:-:S05]  /*4ce0*/  FFMA R16, R17, R9, R22 ;  /* 0x0000000911107223 */ /* 0x000fca0000000016 */
[----:B------:R-:W-:-:S04]  /*4cf0*/  SHF.R.U32.HI R11, RZ, 0x17, R16 ;  /* 0x00000017ff0b7819 */ /* 0x000fc80000011610 */
[----:B------:R-:W-:-:S04]  /*4d00*/  LOP3.LUT R11, R11, 0xff, RZ, 0xc0, !PT ;  /* 0x000000ff0b0b7812 */ /* 0x000fc800078ec0ff */
[----:B------:R-:W-:-:S05]  /*4d10*/  IADD3 R11, PT, PT, R11, R20, RZ ;  /* 0x000000140b0b7210 */ /* 0x000fca0007ffe0ff */
[----:B------:R-:W-:-:S05]  /*4d20*/  VIADD R15, R11, 0xffffffff ;  /* 0xffffffff0b0f7836 */ /* 0x000fca0000000000 */
[----:B------:R-:W-:-:S13]  /*4d30*/  ISETP.GE.U32.AND P0, PT, R15, 0xfe, PT ;  /* 0x000000fe0f00780c */ /* 0x000fda0003f06070 */
[----:B------:R-:W-:Y:S05]  /*4d40*/  @!P0 BRA `(.L_x_94) ;  /* 0x0000000000808947 */ /* 0x000fea0003800000 */
[----:B------:R-:W-:-:S13]  /*4d50*/  ISETP.GT.AND P0, PT, R11, 0xfe, PT ;  /* 0x000000fe0b00780c */ /* 0x000fda0003f04270 */
[----:B------:R-:W-:Y:S05]  /*4d60*/  @P0 BRA `(.L_x_95) ;  /* 0x00000000006c0947 */ /* 0x000fea0003800000 */
[----:B------:R-:W-:-:S13]  /*4d70*/  ISETP.GE.AND P0, PT, R11, 0x1, PT ;  /* 0x000000010b00780c */ /* 0x000fda0003f06270 */
[----:B------:R-:W-:Y:S05]  /*4d80*/  @P0 BRA `(.L_x_96) ;  /* 0x0000000000740947 */ /* 0x000fea0003800000 */
[----:B------:R-:W-:Y:S02]  /*4d90*/  ISETP.GE.AND P0, PT, R11, -0x18, PT ;  /* 0xffffffe80b00780c */ /* 0x000fe40003f06270 */
[----:B------:R-:W-:-:S11]  /*4da0*/  LOP3.LUT R16, R16, 0x80000000, RZ, 0xc0, !PT ;  /* 0x8000000010107812 */ /* 0x000fd600078ec0ff */
[----:B------:R-:W-:Y:S05]  /*4db0*/  @!P0 BRA `(.L_x_96) ;  /* 0x0000000000688947 */ /* 0x000fea0003800000 */
[-CC-:B------:R-:W-:Y:S01]  /*4dc0*/  FFMA.RZ R15, R17, R9.reuse, R22.reuse ;  /* 0x00000009110f7223 */ /* 0x180fe2000000c016 */
[C---:B------:R-:W-:Y:S02]  /*4dd0*/  IADD3 R20, PT, PT, R11.reuse, 0x20, RZ ;  /* 0x000000200b147810 */ /* 0x040fe40007ffe0ff */
[----:B------:R-:W-:Y:S02]  /*4de0*/  ISETP.NE.AND P3, PT, R11, RZ, PT ;  /* 0x000000ff0b00720c */ /* 0x000fe40003f65270 */
[----:B------:R-:W-:Y:S01]  /*4df0*/  LOP3.LUT R19, R15, 0x7fffff, RZ, 0xc0, !PT ;  /* 0x007fffff0f137812 */ /* 0x000fe200078ec0ff */
[CCC-:B------:R-:W-:Y:S01]  /*4e00*/  FFMA.RP R15, R17.reuse, R9.reuse, R22.reuse ;  /* 0x00000009110f7223 */ /* 0x1c0fe20000008016 */
[----:B------:R-:W-:Y:S01]  /*4e10*/  FFMA.RM R22, R17, R9, R22 ;  /* 0x0000000911167223 */ /* 0x000fe20000004016 */
[----:B------:R-:W-:Y:S01]  /*4e20*/  ISETP.NE.AND P1, PT, R11, RZ, PT ;  /* 0x000000ff0b00720c */ /* 0x000fe20003f25270 */
[----:B------:R-:W-:Y:S01]  /*4e30*/  IMAD.MOV R11, RZ, RZ, -R11 ;  /* 0x000000ffff0b7224 */ /* 0x000fe200078e0a0b */
[----:B------:R-:W-:-:S02]  /*4e40*/  LOP3.LUT R19, R19, 0x800000, RZ, 0xfc, !PT ;  /* 0x0080000013137812 */ /* 0x000fc400078efcff */
[----:B------:R-:W-:Y:S02]  /*4e50*/  FSETP.NEU.FTZ.AND P0, PT, R15, R22, PT ;  /* 0x000000160f00720b */ /* 0x000fe40003f1d000 */
[----:B------:R-:W-:Y:S02]  /*4e60*/  SHF.L.U32 R20, R19, R20, RZ ;  /* 0x0000001413147219 */ /* 0x000fe400000006ff */
[----:B------:R-:W-:Y:S02]  /*4e70*/  SEL R22, R11, RZ, P3 ;  /* 0x000000ff0b167207 */ /* 0x000fe40001800000 */
[----:B------:R-:W-:Y:S02]  /*4e80*/  ISETP.NE.AND P1, PT, R20, RZ, P1 ;  /* 0x000000ff1400720c */ /* 0x000fe40000f25270 */
[----:B------:R-:W-:Y:S02]  /*4e90*/  SHF.R.U32.HI R22, RZ, R22, R19 ;  /* 0x00000016ff167219 */ /* 0x000fe40000011613 */
[----:B------:R-:W-:-:S02]  /*4ea0*/  PLOP3.LUT P0, PT, P0, P1, PT, 0xf8, 0x8f ;  /* 0x00000000008f781c */ /* 0x000fc40000703f70 */
[----:B------:R-:W-:Y:S02]  /*4eb0*/  SHF.R.U32.HI R20, RZ, 0x1, R22 ;  /* 0x00000001ff147819 */ /* 0x000fe40000011616 */
[----:B------:R-:W-:-:S04]  /*4ec0*/  SEL R9, RZ, 0x1, !P0 ;  /* 0x00000001ff097807 */ /* 0x000fc80004000000 */
[----:B------:R-:W-:-:S04]  /*4ed0*/  LOP3.LUT R9, R9, 0x1, R20, 0xf8, !PT ;  /* 0x0000000109097812 */ /* 0x000fc800078ef814 */
[----:B------:R-:W-:-:S04]  /*4ee0*/  LOP3.LUT R9, R9, R22, RZ, 0xc0, !PT ;  /* 0x0000001609097212 */ /* 0x000fc800078ec0ff */
[----:B------:R-:W-:-:S04]  /*4ef0*/  IADD3 R9, PT, PT, R20, R9, RZ ;  /* 0x0000000914097210 */ /* 0x000fc80007ffe0ff */
[----:B------:R-:W-:Y:S01]  /*4f00*/  LOP3.LUT R16, R9, R16, RZ, 0xfc, !PT ;  /* 0x0000001009107212 */ /* 0x000fe200078efcff */
[----:B------:R-:W-:Y:S06]  /*4f10*/  BRA `(.L_x_96) ;  /* 0x0000000000107947 */ /* 0x000fec0003800000 */
.L_x_95:
[----:B------:R-:W-:-:S04]  /*4f20*/  LOP3.LUT R16, R16, 0x80000000, RZ, 0xc0, !PT ;  /* 0x8000000010107812 */ /* 0x000fc800078ec0ff */
[----:B------:R-:W-:Y:S01]  /*4f30*/  LOP3.LUT R16, R16, 0x7f800000, RZ, 0xfc, !PT ;  /* 0x7f80000010107812 */ /* 0x000fe200078efcff */
[----:B------:R-:W-:Y:S06]  /*4f40*/  BRA `(.L_x_96) ;  /* 0x0000000000047947 */ /* 0x000fec0003800000 */
.L_x_94:
[----:B------:R-:W-:-:S07]  /*4f50*/  IMAD R16, R20, 0x800000, R16 ;  /* 0x0080000014107824 */ /* 0x000fce00078e0210 */
.L_x_96:
[----:B------:R-:W-:Y:S05]  /*4f60*/  BSYNC.RECONVERGENT B1 ;  /* 0x0000000000017941 */ /* 0x000fea0003800200 */
.L_x_93:
[----:B------:R-:W-:Y:S05]  /*4f70*/  BRA `(.L_x_97) ;  /* 0x0000000000207947 */ /* 0x000fea0003800000 */
.L_x_92:
[----:B------:R-:W-:-:S04]  /*4f80*/  LOP3.LUT R16, R16, 0x80000000, R9, 0x48, !PT ;  /* 0x8000000010107812 */ /* 0x000fc800078e4809 */
[----:B------:R-:W-:Y:S01]  /*4f90*/  LOP3.LUT R16, R16, 0x7f800000, RZ, 0xfc, !PT ;  /* 0x7f80000010107812 */ /* 0x000fe200078efcff */
[----:B------:R-:W-:Y:S06]  /*4fa0*/  BRA `(.L_x_97) ;  /* 0x0000000000147947 */ /* 0x000fec0003800000 */
.L_x_91:
[----:B------:R-:W-:Y:S01]  /*4fb0*/  LOP3.LUT R16, R16, 0x80000000, R9, 0x48, !PT ;  /* 0x8000000010107812 */ /* 0x000fe200078e4809 */
[----:B------:R-:W-:Y:S06]  /*4fc0*/  BRA `(.L_x_97) ;  /* 0x00000000000c7947 */ /* 0x000fec0003800000 */
.L_x_90:
[----:B------:R-:W0:Y:S01]  /*4fd0*/  MUFU.RSQ R16, -QNAN ;  /* 0xffc0000000107908 */ /* 0x000e220000001400 */
[----:B------:R-:W-:Y:S05]  /*4fe0*/  BRA `(.L_x_97) ;  /* 0x0000000000047947 */ /* 0x000fea0003800000 */
.L_x_89:
[----:B------:R-:W-:-:S07]  /*4ff0*/  FADD.FTZ R16, R9, R16 ;  /* 0x0000001009107221 */ /* 0x000fce0000010000 */
.L_x_97:
[----:B------:R-:W-:Y:S05]  /*5000*/  BSYNC.RECONVERGENT B0 ;  /* 0x0000000000007941 */ /* 0x000fea0003800200 */
.L_x_87:
[----:B------:R-:W-:Y:S01]  /*5010*/  HFMA2 R17, -RZ, RZ, 0, 0 ;  /* 0x00000000ff117431 */ /* 0x000fe200000001ff */
[----:B0-----:R-:W-:Y:S01]  /*5020*/  MOV R11, R16 ;  /* 0x00000010000b7202 */ /* 0x001fe20000000f00 */
[----:B------:R-:W-:-:S04]  /*5030*/  IMAD.MOV.U32 R16, RZ, RZ, R13 ;  /* 0x000000ffff107224 */ /* 0x000fc800078e000d */
[----:B------:R-:W-:Y:S05]  /*5040*/  RET.REL.NODEC R16 `(_Z12softmax_cudaPfS_mm) ;  /* 0xffffffac10ec7950 */ /* 0x000fea0003c3ffff */
.L_x_98:
[----:B------:R-:W-:-:S00]  /*5050*/  BRA `(.L_x_98) ;  /* 0xfffffffc00fc7947 */ /* 0x000fc0000383ffff */
[----:B------:R-:W-:-:S00]  /*5060*/  NOP ;  /* 0x0000000000007918 */ /* 0x000fc00000000000 */
        /* <DEDUP_REMOVED lines=9> */
.L_x_100:


//--------------------- .nv.shared._Z12softmax_cudaPfS_mm --------------------------
	.section	.nv.shared._Z12softmax_cudaPfS_mm,"aw",@nobits
	.sectionflags	@""
	.align	16
	.zero		1024


//--------------------- .nv.shared.reserved.0     --------------------------
	.section	.nv.shared.reserved.0,"aw",@nobits
	.weak		__nv_reservedSMEM_offset_0_alias
	.size		__nv_reservedSMEM_offset_0_alias, 0, 64
	.other		__nv_reservedSMEM_offset_0_alias,@"STO_CUDA_RESERVED_SHARED STV_DEFAULT"
__nv_reservedSMEM_offset_0_alias:
	.zero		0
	.zero		64


//--------------------- .nv.constant0._Z12softmax_cudaPfS_mm --------------------------
	.section	.nv.constant0._Z12softmax_cudaPfS_mm,"a",@progbits
	.sectionflags	@""
	.align	4
.nv.constant0._Z12softmax_cudaPfS_mm:
	.zero		928


//--------------------- SYMBOLS --------------------------

	.type		.nv.reservedSmem.offset0,@object
	.size		.nv.reservedSmem.offset0,0x4
	.type		.nv.reservedSmem.cap,@object
	.size		.nv.reservedSmem.cap,0x4
